//
// Generated by NVIDIA NVVM Compiler
//
// Compiler Build ID: CL-36424714
// Cuda compilation tools, release 13.0, V13.0.88
// Based on NVVM 20.0.0
//

.version 9.0
.target sm_100
.address_size 64

	// .globl	_Z17oneThreadPerEntryPxS_Piii
.extern .shared .align 16 .b8 smem[];

.visible .entry _Z17oneThreadPerEntryPxS_Piii(
	.param .u64 .ptr .align 1 _Z17oneThreadPerEntryPxS_Piii_param_0,
	.param .u64 .ptr .align 1 _Z17oneThreadPerEntryPxS_Piii_param_1,
	.param .u64 .ptr .align 1 _Z17oneThreadPerEntryPxS_Piii_param_2,
	.param .u32 _Z17oneThreadPerEntryPxS_Piii_param_3,
	.param .u32 _Z17oneThreadPerEntryPxS_Piii_param_4
)
{
	.reg .pred 	%p<17>;
	.reg .b32 	%r<152>;
	.reg .b64 	%rd<96>;

	ld.param.u64 	%rd17, [_Z17oneThreadPerEntryPxS_Piii_param_0];
	ld.param.u64 	%rd15, [_Z17oneThreadPerEntryPxS_Piii_param_1];
	ld.param.u32 	%r50, [_Z17oneThreadPerEntryPxS_Piii_param_3];
	ld.param.u32 	%r51, [_Z17oneThreadPerEntryPxS_Piii_param_4];
	cvta.to.global.u64 	%rd1, %rd17;
	mov.u32 	%r52, %ctaid.x;
	mov.u32 	%r1, %ntid.x;
	mul.lo.s32 	%r2, %r52, %r1;
	mov.u32 	%r3, %tid.x;
	add.s32 	%r4, %r2, %r3;
	add.s32 	%r5, %r50, %r4;
	max.s32 	%r53, %r4, %r5;
	setp.ge.s32 	%p1, %r53, %r51;
	@%p1 bra 	$L__BB0_28;
	ld.param.u64 	%rd94, [_Z17oneThreadPerEntryPxS_Piii_param_2];
	cvta.to.global.u64 	%rd18, %rd94;
	mul.wide.s32 	%rd19, %r4, 4;
	add.s64 	%rd2, %rd18, %rd19;
	ld.global.u32 	%r6, [%rd2];
	mul.wide.s32 	%rd20, %r50, 4;
	add.s64 	%rd21, %rd2, %rd20;
	ld.global.u32 	%r7, [%rd21+4];
	add.s32 	%r54, %r50, %r2;
	sub.s32 	%r55, %r51, %r54;
	min.u32 	%r8, %r1, %r55;
	ld.global.u32 	%r56, [%rd2+4];
	shl.b32 	%r57, %r3, 2;
	mov.u32 	%r58, smem;
	add.s32 	%r59, %r58, %r57;
	st.shared.u32 	[%r59], %r56;
	bar.sync 	0;
	setp.lt.s32 	%p2, %r50, 1;
	@%p2 bra 	$L__BB0_28;
	add.s32 	%r60, %r4, 1;
	mul.wide.s32 	%rd3, %r7, %r6;
	mad.lo.s32 	%r61, %r51, %r50, %r4;
	mul.wide.s32 	%rd22, %r61, 8;
	add.s64 	%rd4, %rd1, %rd22;
	cvta.to.global.u64 	%rd23, %rd15;
	add.s64 	%rd5, %rd23, %rd22;
	max.s32 	%r9, %r5, %r60;
	sub.s32 	%r62, %r9, %r4;
	and.b32  	%r10, %r62, 3;
	setp.eq.s32 	%p3, %r10, 0;
	mov.u32 	%r143, %r4;
	@%p3 bra 	$L__BB0_9;
	add.s32 	%r64, %r50, -1;
	mul.lo.s32 	%r140, %r51, %r64;
	neg.s32 	%r137, %r10;
	mov.b32 	%r142, 0;
	mov.u32 	%r138, %r4;
	mov.u32 	%r139, %r3;
	mov.u32 	%r143, %r4;
$L__BB0_4:
	.pragma "nounroll";
	cvt.s64.s32 	%rd6, %r143;
	cvt.s64.s32 	%rd24, %r140;
	add.s64 	%rd25, %rd24, %rd6;
	shl.b64 	%rd26, %rd25, 3;
	add.s64 	%rd27, %rd1, %rd26;
	mul.wide.s32 	%rd28, %r138, 8;
	add.s64 	%rd29, %rd1, %rd28;
	ld.global.u64 	%rd30, [%rd29];
	ld.global.u64 	%rd31, [%rd27+8];
	add.s64 	%rd32, %rd31, %rd30;
	rem.s32 	%r65, %r139, %r8;
	shl.b32 	%r66, %r65, 2;
	add.s32 	%r68, %r58, %r66;
	ld.shared.s32 	%rd33, [%r68];
	mad.lo.s64 	%rd7, %rd3, %rd33, %rd32;
	bar.sync 	0;
	ld.global.u64 	%rd34, [%rd4];
	setp.ge.s64 	%p4, %rd7, %rd34;
	@%p4 bra 	$L__BB0_6;
	st.global.u64 	[%rd4], %rd7;
	st.global.u64 	[%rd5], %rd6;
$L__BB0_6:
	add.s32 	%r69, %r8, -1;
	setp.ne.s32 	%p5, %r3, %r69;
	@%p5 bra 	$L__BB0_8;
	ld.param.u64 	%rd95, [_Z17oneThreadPerEntryPxS_Piii_param_2];
	shl.b64 	%rd35, %rd6, 2;
	cvta.to.global.u64 	%rd36, %rd95;
	add.s64 	%rd37, %rd36, %rd35;
	ld.global.u32 	%r70, [%rd37+8];
	rem.s32 	%r71, %r142, %r8;
	shl.b32 	%r72, %r71, 2;
	add.s32 	%r74, %r58, %r72;
	st.shared.u32 	[%r74], %r70;
$L__BB0_8:
	cvt.u32.u64 	%r75, %rd6;
	bar.sync 	0;
	add.s32 	%r142, %r142, 1;
	sub.s32 	%r140, %r140, %r51;
	add.s32 	%r139, %r139, 1;
	add.s32 	%r138, %r138, %r51;
	add.s32 	%r137, %r137, 1;
	setp.ne.s32 	%p6, %r137, 0;
	add.s32 	%r143, %r75, 1;
	@%p6 bra 	$L__BB0_4;
$L__BB0_9:
	sub.s32 	%r76, %r2, %r9;
	add.s32 	%r77, %r76, %r3;
	setp.gt.u32 	%p7, %r77, -4;
	@%p7 bra 	$L__BB0_28;
	add.s32 	%r151, %r143, 1;
	sub.s32 	%r150, %r143, %r4;
	sub.s32 	%r149, %r143, %r2;
	add.s32 	%r78, %r3, %r50;
	add.s32 	%r79, %r78, %r2;
	sub.s32 	%r80, %r79, %r143;
	add.s32 	%r81, %r80, -3;
	mul.lo.s32 	%r148, %r51, %r81;
	add.s32 	%r82, %r80, -4;
	mul.lo.s32 	%r147, %r51, %r82;
	add.s32 	%r83, %r80, -2;
	mul.lo.s32 	%r146, %r51, %r83;
	not.b32 	%r84, %r143;
	add.s32 	%r85, %r84, %r79;
	mul.lo.s32 	%r145, %r51, %r85;
	mad.lo.s32 	%r144, %r51, %r150, %r4;
	mul.wide.s32 	%rd10, %r51, 8;
$L__BB0_11:
	add.s32 	%r86, %r151, -1;
	mul.wide.s32 	%rd38, %r144, 8;
	add.s64 	%rd39, %rd1, %rd38;
	ld.global.u64 	%rd40, [%rd39];
	cvt.s64.s32 	%rd41, %r145;
	cvt.s64.s32 	%rd8, %r86;
	add.s64 	%rd42, %rd41, %rd8;
	shl.b64 	%rd43, %rd42, 3;
	add.s64 	%rd44, %rd1, %rd43;
	ld.global.u64 	%rd45, [%rd44+8];
	add.s64 	%rd46, %rd45, %rd40;
	rem.s32 	%r87, %r149, %r8;
	shl.b32 	%r88, %r87, 2;
	mov.u32 	%r89, smem;
	add.s32 	%r90, %r89, %r88;
	ld.shared.s32 	%rd47, [%r90];
	mad.lo.s64 	%rd9, %rd3, %rd47, %rd46;
	bar.sync 	0;
	ld.global.u64 	%rd48, [%rd4];
	setp.ge.s64 	%p8, %rd9, %rd48;
	@%p8 bra 	$L__BB0_13;
	st.global.u64 	[%rd4], %rd9;
	st.global.u64 	[%rd5], %rd8;
$L__BB0_13:
	add.s32 	%r91, %r8, -1;
	setp.ne.s32 	%p9, %r3, %r91;
	@%p9 bra 	$L__BB0_15;
	mul.wide.s32 	%rd49, %r150, 4;
	add.s64 	%rd50, %rd2, %rd49;
	ld.global.u32 	%r92, [%rd50+8];
	rem.s32 	%r93, %r150, %r8;
	shl.b32 	%r94, %r93, 2;
	add.s32 	%r96, %r89, %r94;
	st.shared.u32 	[%r96], %r92;
$L__BB0_15:
	bar.sync 	0;
	mul.wide.s32 	%rd51, %r144, 8;
	add.s64 	%rd52, %rd1, %rd51;
	add.s64 	%rd53, %rd52, %rd10;
	ld.global.u64 	%rd54, [%rd53];
	cvt.s64.s32 	%rd55, %r146;
	add.s64 	%rd56, %rd55, %rd8;
	shl.b64 	%rd57, %rd56, 3;
	add.s64 	%rd58, %rd1, %rd57;
	ld.global.u64 	%rd59, [%rd58+16];
	add.s64 	%rd60, %rd59, %rd54;
	add.s32 	%r97, %r149, 1;
	rem.s32 	%r98, %r97, %r8;
	shl.b32 	%r99, %r98, 2;
	mov.u32 	%r100, smem;
	add.s32 	%r101, %r100, %r99;
	ld.shared.s32 	%rd61, [%r101];
	mad.lo.s64 	%rd11, %rd3, %rd61, %rd60;
	bar.sync 	0;
	ld.global.u64 	%rd62, [%rd4];
	setp.ge.s64 	%p10, %rd11, %rd62;
	@%p10 bra 	$L__BB0_17;
	st.global.u64 	[%rd4], %rd11;
	cvt.s64.s32 	%rd63, %r151;
	st.global.u64 	[%rd5], %rd63;
$L__BB0_17:
	add.s32 	%r102, %r8, -1;
	setp.ne.s32 	%p11, %r3, %r102;
	@%p11 bra 	$L__BB0_19;
	mul.wide.s32 	%rd64, %r150, 4;
	add.s64 	%rd65, %rd2, %rd64;
	ld.global.u32 	%r103, [%rd65+12];
	add.s32 	%r104, %r150, 1;
	rem.s32 	%r105, %r104, %r8;
	shl.b32 	%r106, %r105, 2;
	add.s32 	%r108, %r100, %r106;
	st.shared.u32 	[%r108], %r103;
$L__BB0_19:
	bar.sync 	0;
	mul.wide.s32 	%rd66, %r144, 8;
	add.s64 	%rd67, %rd1, %rd66;
	add.s64 	%rd68, %rd67, %rd10;
	add.s64 	%rd12, %rd68, %rd10;
	ld.global.u64 	%rd69, [%rd12];
	cvt.s64.s32 	%rd70, %r148;
	add.s64 	%rd71, %rd70, %rd8;
	shl.b64 	%rd72, %rd71, 3;
	add.s64 	%rd73, %rd1, %rd72;
	ld.global.u64 	%rd74, [%rd73+24];
	add.s64 	%rd75, %rd74, %rd69;
	add.s32 	%r109, %r149, 2;
	rem.s32 	%r110, %r109, %r8;
	shl.b32 	%r111, %r110, 2;
	mov.u32 	%r112, smem;
	add.s32 	%r113, %r112, %r111;
	ld.shared.s32 	%rd76, [%r113];
	mad.lo.s64 	%rd13, %rd3, %rd76, %rd75;
	bar.sync 	0;
	ld.global.u64 	%rd77, [%rd4];
	setp.ge.s64 	%p12, %rd13, %rd77;
	@%p12 bra 	$L__BB0_21;
	st.global.u64 	[%rd4], %rd13;
	add.s32 	%r114, %r151, 1;
	cvt.s64.s32 	%rd78, %r114;
	st.global.u64 	[%rd5], %rd78;
$L__BB0_21:
	add.s32 	%r115, %r8, -1;
	setp.ne.s32 	%p13, %r3, %r115;
	@%p13 bra 	$L__BB0_23;
	mul.wide.s32 	%rd79, %r150, 4;
	add.s64 	%rd80, %rd2, %rd79;
	ld.global.u32 	%r116, [%rd80+16];
	add.s32 	%r117, %r150, 2;
	rem.s32 	%r118, %r117, %r8;
	shl.b32 	%r119, %r118, 2;
	mov.u32 	%r120, smem;
	add.s32 	%r121, %r120, %r119;
	st.shared.u32 	[%r121], %r116;
$L__BB0_23:
	bar.sync 	0;
	add.s64 	%rd81, %rd12, %rd10;
	ld.global.u64 	%rd82, [%rd81];
	cvt.s64.s32 	%rd83, %r147;
	add.s64 	%rd84, %rd83, %rd8;
	shl.b64 	%rd85, %rd84, 3;
	add.s64 	%rd86, %rd1, %rd85;
	ld.global.u64 	%rd87, [%rd86+32];
	add.s64 	%rd88, %rd87, %rd82;
	add.s32 	%r122, %r149, 3;
	rem.s32 	%r123, %r122, %r8;
	shl.b32 	%r124, %r123, 2;
	mov.u32 	%r125, smem;
	add.s32 	%r126, %r125, %r124;
	ld.shared.s32 	%rd89, [%r126];
	mad.lo.s64 	%rd14, %rd3, %rd89, %rd88;
	bar.sync 	0;
	ld.global.u64 	%rd90, [%rd4];
	setp.ge.s64 	%p14, %rd14, %rd90;
	@%p14 bra 	$L__BB0_25;
	st.global.u64 	[%rd4], %rd14;
	add.s32 	%r127, %r151, 2;
	cvt.s64.s32 	%rd91, %r127;
	st.global.u64 	[%rd5], %rd91;
$L__BB0_25:
	add.s32 	%r128, %r8, -1;
	setp.ne.s32 	%p15, %r3, %r128;
	@%p15 bra 	$L__BB0_27;
	mul.wide.s32 	%rd92, %r150, 4;
	add.s64 	%rd93, %rd2, %rd92;
	ld.global.u32 	%r129, [%rd93+20];
	add.s32 	%r130, %r150, 3;
	rem.s32 	%r131, %r130, %r8;
	shl.b32 	%r132, %r131, 2;
	add.s32 	%r134, %r125, %r132;
	st.shared.u32 	[%r134], %r129;
$L__BB0_27:
	bar.sync 	0;
	add.s32 	%r42, %r151, 4;
	add.s32 	%r135, %r151, 3;
	add.s32 	%r150, %r150, 4;
	add.s32 	%r149, %r149, 4;
	shl.b32 	%r136, %r51, 2;
	sub.s32 	%r148, %r148, %r136;
	sub.s32 	%r147, %r147, %r136;
	sub.s32 	%r146, %r146, %r136;
	sub.s32 	%r145, %r145, %r136;
	add.s32 	%r144, %r144, %r136;
	setp.lt.s32 	%p16, %r135, %r5;
	mov.u32 	%r151, %r42;
	@%p16 bra 	$L__BB0_11;
$L__BB0_28:
	ret;

}


// ===== COMPILED SASS (sm_100) =====

	.target	sm_100

	.elftype	@"ET_EXEC"


//--------------------- .note.nv.tkinfo           --------------------------
	.section	.note.nv.tkinfo,"",@"SHT_NOTE"
	.sectionflags	@"SHF_NOTE_NV_TKINFO"
	.tkinfo
        /*0018*/ 	.word	0x00000002
        /*0030*/ 	.string	""
        /*0030*/ 	.string	"ptxas"
        /*0030*/ 	.string	"Cuda compilation tools, release 13.0, V13.0.88"
        /*0030*/ 	.string	"Build cuda_13.0.r13.0/compiler.36424714_0"
        /*0030*/ 	.string	"-arch sm_100 -m 64 "



//--------------------- .note.nv.cuinfo           --------------------------
	.section	.note.nv.cuinfo,"",@"SHT_NOTE"
	.sectionflags	@"SHF_NOTE_NV_CUINFO"
        /*0018*/ 	.short	0x0002
        /*001a*/ 	.short	0x0064
        /*001c*/ 	.short	0x0082
	.zero		2


//--------------------- .nv.info                  --------------------------
	.section	.nv.info,"",@"SHT_CUDA_INFO"
	.align	4


	//----- nvinfo : EIATTR_REGCOUNT
	.align		4
        /*0000*/ 	.byte	0x04, 0x2f
        /*0002*/ 	.short	(.L_1 - .L_0)
	.align		4
.L_0:
        /*0004*/ 	.word	index@(_Z17oneThreadPerEntryPxS_Piii)
        /*0008*/ 	.word	0x00000028


	//----- nvinfo : EIATTR_FRAME_SIZE
	.align		4
.L_1:
        /*000c*/ 	.byte	0x04, 0x11
        /*000e*/ 	.short	(.L_3 - .L_2)
	.align		4
.L_2:
        /*0010*/ 	.word	index@(_Z17oneThreadPerEntryPxS_Piii)
        /*0014*/ 	.word	0x00000000


	//----- nvinfo : EIATTR_MIN_STACK_SIZE
	.align		4
.L_3:
        /*0018*/ 	.byte	0x04, 0x12
        /*001a*/ 	.short	(.L_5 - .L_4)
	.align		4
.L_4:
        /*001c*/ 	.word	index@(_Z17oneThreadPerEntryPxS_Piii)
        /*0020*/ 	.word	0x00000000
.L_5:


//--------------------- .nv.compat                --------------------------
	.section	.nv.compat,"",@"SHT_CUDA_COMPAT_INFO"
	.align	4
        /*0000*/ 	.byte	0x02, 0x09, 0x00, 0x00, 0x02, 0x02, 0x01, 0x00, 0x02, 0x05, 0x05, 0x00, 0x03, 0x07, 0x01, 0x01
        /*0010*/ 	.byte	0x02, 0x03, 0x00, 0x00, 0x02, 0x06, 0x01, 0x00, 0x04, 0x0b, 0x08, 0x00, 0x09, 0x00, 0x00, 0x00
        /*0020*/ 	.byte	0x00, 0x00, 0x00, 0x00


//--------------------- .nv.info._Z17oneThreadPerEntryPxS_Piii --------------------------
	.section	.nv.info._Z17oneThreadPerEntryPxS_Piii,"",@"SHT_CUDA_INFO"
	.sectionflags	@""
	.align	4


	//----- nvinfo : EIATTR_CUDA_API_VERSION
	.align		4
        /*0000*/ 	.byte	0x04, 0x37
        /*0002*/ 	.short	(.L_7 - .L_6)
.L_6:
        /*0004*/ 	.word	0x00000082


	//----- nvinfo : EIATTR_KPARAM_INFO
	.align		4
.L_7:
        /*0008*/ 	.byte	0x04, 0x17
        /*000a*/ 	.short	(.L_9 - .L_8)
.L_8:
        /*000c*/ 	.word	0x00000000
        /*0010*/ 	.short	0x0004
        /*0012*/ 	.short	0x001c
        /*0014*/ 	.byte	0x00, 0xf0, 0x11, 0x00


	//----- nvinfo : EIATTR_KPARAM_INFO
	.align		4
.L_9:
        /*0018*/ 	.byte	0x04, 0x17
        /*001a*/ 	.short	(.L_11 - .L_10)
.L_10:
        /*001c*/ 	.word	0x00000000
        /*0020*/ 	.short	0x0003
        /*0022*/ 	.short	0x0018
        /*0024*/ 	.byte	0x00, 0xf0, 0x11, 0x00


	//----- nvinfo : EIATTR_KPARAM_INFO
	.align		4
.L_11:
        /*0028*/ 	.byte	0x04, 0x17
        /*002a*/ 	.short	(.L_13 - .L_12)
.L_12:
        /*002c*/ 	.word	0x00000000
        /*0030*/ 	.short	0x0002
        /*0032*/ 	.short	0x0010
        /*0034*/ 	.byte	0x00, 0xf5, 0x21, 0x00


	//----- nvinfo : EIATTR_KPARAM_INFO
	.align		4
.L_13:
        /*0038*/ 	.byte	0x04, 0x17
        /*003a*/ 	.short	(.L_15 - .L_14)
.L_14:
        /*003c*/ 	.word	0x00000000
        /*0040*/ 	.short	0x0001
        /*0042*/ 	.short	0x0008
        /*0044*/ 	.byte	0x00, 0xf5, 0x21, 0x00


	//----- nvinfo : EIATTR_KPARAM_INFO
	.align		4
.L_15:
        /*0048*/ 	.byte	0x04, 0x17
        /*004a*/ 	.short	(.L_17 - .L_16)
.L_16:
        /*004c*/ 	.word	0x00000000
        /*0050*/ 	.short	0x0000
        /*0052*/ 	.short	0x0000
        /*0054*/ 	.byte	0x00, 0xf5, 0x21, 0x00


	//----- nvinfo : EIATTR_SPARSE_MMA_MASK
	.align		4
.L_17:
        /*0058*/ 	.byte	0x03, 0x50
        /*005a*/ 	.short	0x0000


	//----- nvinfo : EIATTR_MAXREG_COUNT
	.align		4
        /*005c*/ 	.byte	0x03, 0x1b
        /*005e*/ 	.short	0x00ff


	//----- nvinfo : EIATTR_NUM_BARRIERS
	.align		4
        /*0060*/ 	.byte	0x02, 0x4c
        /*0062*/ 	.byte	0x01
	.zero		1


	//----- nvinfo : EIATTR_MERCURY_ISA_VERSION
	.align		4
        /*0064*/ 	.byte	0x03, 0x5f
        /*0066*/ 	.short	0x0101


	//----- nvinfo : EIATTR_VRC_CTA_INIT_COUNT
	.align		4
        /*0068*/ 	.byte	0x02, 0x4a
	.zero		1
	.zero		1


	//----- nvinfo : EIATTR_EXIT_INSTR_OFFSETS
	.align		4
        /*006c*/ 	.byte	0x04, 0x1c
        /*006e*/ 	.short	(.L_19 - .L_18)


	//   ....[0]....
.L_18:
        /*0070*/ 	.word	0x000000a0


	//   ....[1]....
        /*0074*/ 	.word	0x000001b0


	//   ....[2]....
        /*0078*/ 	.word	0x000008b0


	//   ....[3]....
        /*007c*/ 	.word	0x00001aa0


	//----- nvinfo : EIATTR_CRS_STACK_SIZE
	.align		4
.L_19:
        /*0080*/ 	.byte	0x04, 0x1e
        /*0082*/ 	.short	(.L_21 - .L_20)
.L_20:
        /*0084*/ 	.word	0x00000000


	//----- nvinfo : EIATTR_CBANK_PARAM_SIZE
	.align		4
.L_21:
        /*0088*/ 	.byte	0x03, 0x19
        /*008a*/ 	.short	0x0020


	//----- nvinfo : EIATTR_PARAM_CBANK
	.align		4
        /*008c*/ 	.byte	0x04, 0x0a
        /*008e*/ 	.short	(.L_23 - .L_22)
	.align		4
.L_22:
        /*0090*/ 	.word	index@(.nv.constant0._Z17oneThreadPerEntryPxS_Piii)
        /*0094*/ 	.short	0x0380
        /*0096*/ 	.short	0x0020


	//----- nvinfo : EIATTR_SW_WAR
	.align		4
.L_23:
        /*0098*/ 	.byte	0x04, 0x36
        /*009a*/ 	.short	(.L_25 - .L_24)
.L_24:
        /*009c*/ 	.word	0x00000008
.L_25:


//--------------------- .nv.callgraph             --------------------------
	.section	.nv.callgraph,"",@"SHT_CUDA_CALLGRAPH"
	.align	4
	.sectionentsize	8
	.align		4
        /*0000*/ 	.word	0x00000000
	.align		4
        /*0004*/ 	.word	0xffffffff
	.align		4
        /*0008*/ 	.word	0x00000000
	.align		4
        /*000c*/ 	.word	0xfffffffe
	.align		4
        /*0010*/ 	.word	0x00000000
	.align		4
        /*0014*/ 	.word	0xfffffffd
	.align		4
        /*0018*/ 	.word	0x00000000
	.align		4
        /*001c*/ 	.word	0xfffffffc


//--------------------- .text._Z17oneThreadPerEntryPxS_Piii --------------------------
	.section	.text._Z17oneThreadPerEntryPxS_Piii,"ax",@progbits
	.align	128
        .global         _Z17oneThreadPerEntryPxS_Piii
        .type           _Z17oneThreadPerEntryPxS_Piii,@function
        .size           _Z17oneThreadPerEntryPxS_Piii,(.L_x_14 - _Z17oneThreadPerEntryPxS_Piii)
        .other          _Z17oneThreadPerEntryPxS_Piii,@"STO_CUDA_ENTRY STV_DEFAULT"
_Z17oneThreadPerEntryPxS_Piii:
.text._Z17oneThreadPerEntryPxS_Piii:
[----:B------:R-:W-:Y:S01]  /*0000*/  LDC R1, c[0x0][0x37c] ;  /* 0x0000df00ff017b82 */ /* 0x000fe20000000800 */
[----:B------:R-:W0:Y:S07]  /*0010*/  S2R R34, SR_TID.X ;  /* 0x0000000000227919 */ /* 0x000e2e0000002100 */
[----:B------:R-:W1:Y:S01]  /*0020*/  S2UR UR4, SR_CTAID.X ;  /* 0x00000000000479c3 */ /* 0x000e620000002500 */
[----:B------:R-:W1:Y:S07]  /*0030*/  LDCU UR7, c[0x0][0x360] ;  /* 0x00006c00ff0777ac */ /* 0x000e6e0008000800 */
[----:B------:R-:W2:Y:S01]  /*0040*/  LDC.64 R2, c[0x0][0x398] ;  /* 0x0000e600ff027b82 */ /* 0x000ea20000000a00 */
[----:B-1----:R-:W-:-:S06]  /*0050*/  UIMAD UR4, UR4, UR7, URZ ;  /* 0x00000007040472a4 */ /* 0x002fcc000f8e02ff */
[----:B0-----:R-:W-:-:S04]  /*0060*/  VIADD R0, R34, UR4 ;  /* 0x0000000422007c36 */ /* 0x001fc80008000000 */
[----:B--2---:R-:W-:-:S05]  /*0070*/  IMAD.IADD R33, R0, 0x1, R2 ;  /* 0x0000000100217824 */ /* 0x004fca00078e0202 */
[----:B------:R-:W-:-:S04]  /*0080*/  VIMNMX R4, PT, PT, R0, R33, !PT ;  /* 0x0000002100047248 */ /* 0x000fc80007fe0100 */
[----:B------:R-:W-:-:S13]  /*0090*/  ISETP.GE.AND P0, PT, R4, R3, PT ;  /* 0x000000030400720c */ /* 0x000fda0003f06270 */
[----:B------:R-:W-:Y:S05]  /*00a0*/  @P0 EXIT ;  /* 0x000000000000094d */ /* 0x000fea0003800000 */
[----:B------:R-:W0:Y:S01]  /*00b0*/  LDC.64 R12, c[0x0][0x390] ;  /* 0x0000e400ff0c7b82 */ /* 0x000e220000000a00 */
[----:B------:R-:W1:Y:S01]  /*00c0*/  LDCU.64 UR8, c[0x0][0x358] ;  /* 0x00006b00ff0877ac */ /* 0x000e620008000a00 */
[----:B0-----:R-:W-:-:S05]  /*00d0*/  IMAD.WIDE R12, R0, 0x4, R12 ;  /* 0x00000004000c7825 */ /* 0x001fca00078e020c */
[----:B-1----:R-:W2:Y:S01]  /*00e0*/  LDG.E R6, desc[UR8][R12.64+0x4] ;  /* 0x000004080c067981 */ /* 0x002ea2000c1e1900 */
[----:B------:R-:W0:Y:S01]  /*00f0*/  S2UR UR6, SR_CgaCtaId ;  /* 0x00000000000679c3 */ /* 0x000e220000008800 */
[----:B------:R-:W-:Y:S01]  /*0100*/  UMOV UR5, 0x400 ;  /* 0x0000040000057882 */ /* 0x000fe20000000000 */
[C---:B------:R-:W-:Y:S01]  /*0110*/  IMAD.WIDE R4, R2.reuse, 0x4, R12 ;  /* 0x0000000402047825 */ /* 0x040fe200078e020c */
[----:B------:R1:W5:Y:S04]  /*0120*/  LDG.E R18, desc[UR8][R12.64] ;  /* 0x000000080c127981 */ /* 0x000368000c1e1900 */
[----:B------:R1:W5:Y:S01]  /*0130*/  LDG.E R19, desc[UR8][R4.64+0x4] ;  /* 0x0000040804137981 */ /* 0x000362000c1e1900 */
[----:B------:R-:W-:Y:S02]  /*0140*/  ISETP.GE.AND P0, PT, R2, 0x1, PT ;  /* 0x000000010200780c */ /* 0x000fe40003f06270 */
[----:B------:R-:W-:-:S04]  /*0150*/  IADD3 R32, PT, PT, RZ, -UR4, -R2 ;  /* 0x80000004ff207c10 */ /* 0x000fc8000fffe802 */
[----:B------:R-:W-:Y:S01]  /*0160*/  VIADDMNMX.U32 R32, R32, R3, UR7, PT ;  /* 0x0000000720207e46 */ /* 0x000fe2000b800003 */
[----:B0-----:R-:W-:-:S06]  /*0170*/  ULEA UR5, UR6, UR5, 0x18 ;  /* 0x0000000506057291 */ /* 0x001fcc000f8ec0ff */
[----:B------:R-:W-:-:S05]  /*0180*/  LEA R7, R34, UR5, 0x2 ;  /* 0x0000000522077c11 */ /* 0x000fca000f8e10ff */
[----:B--2---:R1:W-:Y:S01]  /*0190*/  STS [R7], R6 ;  /* 0x0000000607007388 */ /* 0x0043e20000000800 */
[----:B------:R-:W-:Y:S06]  /*01a0*/  BAR.SYNC.DEFER_BLOCKING 0x0 ;  /* 0x0000000000007b1d */ /* 0x000fec0000010000 */
[----:B------:R-:W-:Y:S05]  /*01b0*/  @!P0 EXIT ;  /* 0x000000000000894d */ /* 0x000fea0003800000 */
[----:B-1----:R-:W-:Y:S01]  /*01c0*/  VIADDMNMX R5, R0, 0x1, R33, !PT ;  /* 0x0000000100057846 */ /* 0x002fe20007800121 */
[----:B------:R-:W0:Y:S01]  /*01d0*/  LDC.64 R14, c[0x0][0x380] ;  /* 0x0000e000ff0e7b82 */ /* 0x000e220000000a00 */
[--C-:B------:R-:W-:Y:S01]  /*01e0*/  IMAD R7, R2, R3, R0.reuse ;  /* 0x0000000302077224 */ /* 0x100fe200078e0200 */
[----:B------:R-:W1:Y:S01]  /*01f0*/  LDCU.64 UR6, c[0x0][0x380] ;  /* 0x00007000ff0677ac */ /* 0x000e620008000a00 */
[----:B-----5:R-:W-:Y:S01]  /*0200*/  IMAD.WIDE R18, R19, R18, RZ ;  /* 0x0000001213127225 */ /* 0x020fe200078e02ff */
[----:B------:R-:W2:Y:S03]  /*0210*/  LDCU.64 UR10, c[0x0][0x390] ;  /* 0x00007200ff0a77ac */ /* 0x000ea60008000a00 */
[--C-:B------:R-:W-:Y:S01]  /*0220*/  IMAD.IADD R4, R5, 0x1, -R0.reuse ;  /* 0x0000000105047824 */ /* 0x100fe200078e0a00 */
[----:B------:R-:W3:Y:S01]  /*0230*/  LDC.64 R16, c[0x0][0x388] ;  /* 0x0000e200ff107b82 */ /* 0x000ee20000000a00 */
[----:B------:R-:W-:-:S03]  /*0240*/  IMAD.MOV.U32 R6, RZ, RZ, R0 ;  /* 0x000000ffff067224 */ /* 0x000fc600078e0000 */
[----:B------:R-:W-:Y:S01]  /*0250*/  LOP3.LUT P0, R8, R4, 0x3, RZ, 0xc0, !PT ;  /* 0x0000000304087812 */ /* 0x000fe2000780c0ff */
[----:B0-----:R-:W-:-:S04]  /*0260*/  IMAD.WIDE R14, R7, 0x8, R14 ;  /* 0x00000008070e7825 */ /* 0x001fc800078e020e */
[----:B---3--:R-:W-:-:S08]  /*0270*/  IMAD.WIDE R16, R7, 0x8, R16 ;  /* 0x0000000807107825 */ /* 0x008fd000078e0210 */
[----:B-12---:R-:W-:Y:S05]  /*0280*/  @!P0 BRA `(.L_x_0) ;  /* 0x0000000400808947 */ /* 0x006fea0003800000 */
[----:B------:R-:W-:Y:S01]  /*0290*/  IABS R4, R32 ;  /* 0x0000002000047213 */ /* 0x000fe20000000000 */
[----:B------:R-:W-:Y:S02]  /*02a0*/  VIADD R6, R2, 0xffffffff ;  /* 0xffffffff02067836 */ /* 0x000fe40000000000 */
[----:B------:R-:W-:Y:S01]  /*02b0*/  IMAD.MOV R2, RZ, RZ, -R8 ;  /* 0x000000ffff027224 */ /* 0x000fe200078e0a08 */
[----:B------:R-:W0:Y:S01]  /*02c0*/  I2F.RP R10, R4 ;  /* 0x00000004000a7306 */ /* 0x000e220000209400 */
[----:B------:R-:W-:Y:S02]  /*02d0*/  IMAD.MOV.U32 R8, RZ, RZ, RZ ;  /* 0x000000ffff087224 */ /* 0x000fe400078e00ff */
[----:B------:R-:W-:Y:S02]  /*02e0*/  IMAD R7, R6, R3, RZ ;  /* 0x0000000306077224 */ /* 0x000fe400078e02ff */
[----:B------:R-:W-:Y:S02]  /*02f0*/  IMAD.MOV.U32 R26, RZ, RZ, R0 ;  /* 0x000000ffff1a7224 */ /* 0x000fe400078e0000 */
[----:B------:R-:W-:-:S02]  /*0300*/  IMAD.MOV.U32 R27, RZ, RZ, R34 ;  /* 0x000000ffff1b7224 */ /* 0x000fc400078e0022 */
[----:B------:R-:W-:Y:S01]  /*0310*/  IMAD.MOV.U32 R6, RZ, RZ, R0 ;  /* 0x000000ffff067224 */ /* 0x000fe200078e0000 */
[----:B0-----:R-:W0:Y:S02]  /*0320*/  MUFU.RCP R10, R10 ;  /* 0x0000000a000a7308 */ /* 0x001e240000001000 */
[----:B0-----:R-:W-:-:S06]  /*0330*/  IADD3 R11, PT, PT, R10, 0xffffffe, RZ ;  /* 0x0ffffffe0a0b7810 */ /* 0x001fcc0007ffe0ff */
[----:B------:R-:W0:Y:S02]  /*0340*/  F2I.FTZ.U32.TRUNC.NTZ R9, R11 ;  /* 0x0000000b00097305 */ /* 0x000e24000021f000 */
[----:B0-----:R-:W-:-:S04]  /*0350*/  IMAD.MOV R21, RZ, RZ, -R9 ;  /* 0x000000ffff157224 */ /* 0x001fc800078e0a09 */
[----:B------:R-:W-:-:S04]  /*0360*/  IMAD R21, R21, R4, RZ ;  /* 0x0000000415157224 */ /* 0x000fc800078e02ff */
[----:B------:R-:W-:-:S04]  /*0370*/  IMAD.HI.U32 R8, R9, R21, R8 ;  /* 0x0000001509087227 */ /* 0x000fc800078e0008 */
[----:B------:R-:W-:-:S07]  /*0380*/  HFMA2 R9, -RZ, RZ, 0, 0 ;  /* 0x00000000ff097431 */ /* 0x000fce00000001ff */
.L_x_3:
[-C--:B------:R-:W-:Y:S01]  /*0390*/  IABS R3, R32.reuse ;  /* 0x0000002000037213 */ /* 0x080fe20000000000 */
[----:B0-----:R-:W0:Y:S01]  /*03a0*/  LDC.64 R36, c[0x0][0x380] ;  /* 0x0000e000ff247b82 */ /* 0x001e220000000a00 */
[----:B------:R-:W-:Y:S02]  /*03b0*/  IABS R11, R27 ;  /* 0x0000001b000b7213 */ /* 0x000fe40000000000 */
[----:B------:R-:W-:Y:S02]  /*03c0*/  IADD3 R28, PT, PT, RZ, -R3, RZ ;  /* 0x80000003ff1c7210 */ /* 0x000fe40007ffe0ff */
[----:B------:R-:W-:Y:S01]  /*03d0*/  IABS R29, R32 ;  /* 0x00000020001d7213 */ /* 0x000fe20000000000 */
[----:B------:R-:W-:Y:S01]  /*03e0*/  IMAD.HI.U32 R3, R8, R11, RZ ;  /* 0x0000000b08037227 */ /* 0x000fe200078e00ff */
[----:B------:R-:W-:Y:S02]  /*03f0*/  IADD3 R10, P2, PT, R7, R6, RZ ;  /* 0x00000006070a7210 */ /* 0x000fe40007f5e0ff */
[----:B------:R-:W-:Y:S01]  /*0400*/  LOP3.LUT R30, RZ, R32, RZ, 0x33, !PT ;  /* 0x00000020ff1e7212 */ /* 0x000fe200078e33ff */
[----:B------:R-:W-:Y:S01]  /*0410*/  IMAD R3, R3, R28, R11 ;  /* 0x0000001c03037224 */ /* 0x000fe200078e020b */
[----:B------:R-:W-:-:S04]  /*0420*/  SHF.R.S32.HI R11, RZ, 0x1f, R6 ;  /* 0x0000001fff0b7819 */ /* 0x000fc80000011406 */
[----:B------:R-:W-:Y:S02]  /*0430*/  ISETP.GT.U32.AND P0, PT, R4, R3, PT ;  /* 0x000000030400720c */ /* 0x000fe40003f04070 */
[----:B------:R-:W-:Y:S02]  /*0440*/  LEA.HI.X.SX32 R21, R7, R11, 0x1, P2 ;  /* 0x0000000b07157211 */ /* 0x000fe400010f0eff */
[----:B------:R-:W-:-:S04]  /*0450*/  LEA R24, P2, R10, UR6, 0x3 ;  /* 0x000000060a187c11 */ /* 0x000fc8000f8418ff */
[----:B------:R-:W-:Y:S01]  /*0460*/  LEA.HI.X R25, R10, UR7, R21, 0x3, P2 ;  /* 0x000000070a197c11 */ /* 0x000fe200090f1c15 */
[----:B0-----:R-:W-:-:S04]  /*0470*/  IMAD.WIDE R36, R26, 0x8, R36 ;  /* 0x000000081a247825 */ /* 0x001fc800078e0224 */
[----:B------:R-:W-:Y:S01]  /*0480*/  @!P0 IMAD.IADD R3, R3, 0x1, -R29 ;  /* 0x0000000103038824 */ /* 0x000fe200078e0a1d */
[----:B------:R-:W-:Y:S01]  /*0490*/  ISETP.GE.AND P0, PT, R27, RZ, PT ;  /* 0x000000ff1b00720c */ /* 0x000fe20003f06270 */
[----:B------:R-:W2:Y:S03]  /*04a0*/  LDG.E.64 R22, desc[UR8][R36.64] ;  /* 0x0000000824167981 */ /* 0x000ea6000c1e1b00 */
[----:B------:R-:W-:Y:S01]  /*04b0*/  ISETP.GT.U32.AND P1, PT, R4, R3, PT ;  /* 0x000000030400720c */ /* 0x000fe20003f24070 */
[----:B------:R-:W2:-:S12]  /*04c0*/  LDG.E.64 R24, desc[UR8][R24.64+0x8] ;  /* 0x0000080818187981 */ /* 0x000e98000c1e1b00 */
[----:B------:R-:W-:Y:S01]  /*04d0*/  @!P1 IMAD.IADD R3, R3, 0x1, -R29 ;  /* 0x0000000103039824 */ /* 0x000fe200078e0a1d */
[----:B------:R-:W-:-:S03]  /*04e0*/  ISETP.NE.AND P1, PT, R32, RZ, PT ;  /* 0x000000ff2000720c */ /* 0x000fc60003f25270 */
[----:B------:R-:W-:-:S05]  /*04f0*/  @!P0 IMAD.MOV R3, RZ, RZ, -R3 ;  /* 0x000000ffff038224 */ /* 0x000fca00078e0a03 */
[----:B------:R-:W-:-:S04]  /*0500*/  SEL R3, R30, R3, !P1 ;  /* 0x000000031e037207 */ /* 0x000fc80004800000 */
[----:B------:R-:W-:Y:S01]  /*0510*/  LEA R3, R3, UR5, 0x2 ;  /* 0x0000000503037c11 */ /* 0x000fe2000f8e10ff */
[----:B------:R-:W-:Y:S05]  /*0520*/  WARPSYNC.ALL ;  /* 0x0000000000007948 */ /* 0x000fea0003800000 */
[----:B------:R-:W0:Y:S01]  /*0530*/  LDS R3, [R3] ;  /* 0x0000000003037984 */ /* 0x000e220000000800 */
[----:B------:R-:W-:Y:S06]  /*0540*/  BAR.SYNC.DEFER_BLOCKING 0x0 ;  /* 0x0000000000007b1d */ /* 0x000fec0000010000 */
[----:B------:R-:W3:Y:S01]  /*0550*/  LDG.E.64 R20, desc[UR8][R14.64] ;  /* 0x000000080e147981 */ /* 0x000ee2000c1e1b00 */
[----:B0-----:R-:W-:Y:S01]  /*0560*/  SHF.R.S32.HI R31, RZ, 0x1f, R3 ;  /* 0x0000001fff1f7819 */ /* 0x001fe20000011403 */
[----:B------:R-:W-:-:S04]  /*0570*/  IMAD R10, R19, R3, RZ ;  /* 0x00000003130a7224 */ /* 0x000fc800078e02ff */
[----:B------:R-:W-:Y:S01]  /*0580*/  IMAD R31, R18, R31, R10 ;  /* 0x0000001f121f7224 */ /* 0x000fe200078e020a */
[----:B------:R-:W-:Y:S01]  /*0590*/  BSSY.RECONVERGENT B0, `(.L_x_1) ;  /* 0x0000026000007945 */ /* 0x000fe20003800200 */
[----:B--2---:R-:W-:-:S04]  /*05a0*/  IADD3 R22, P0, PT, R22, R24, RZ ;  /* 0x0000001816167210 */ /* 0x004fc80007f1e0ff */
[----:B------:R-:W-:-:S03]  /*05b0*/  IADD3.X R23, PT, PT, R23, R25, RZ, P0, !PT ;  /* 0x0000001917177210 */ /* 0x000fc600007fe4ff */
[----:B------:R-:W-:Y:S02]  /*05c0*/  IMAD.WIDE.U32 R22, R18, R3, R22 ;  /* 0x0000000312167225 */ /* 0x000fe400078e0016 */
[----:B------:R-:W0:Y:S02]  /*05d0*/  LDC R3, c[0x0][0x39c] ;  /* 0x0000e700ff037b82 */ /* 0x000e240000000800 */
[----:B------:R-:W-:Y:S01]  /*05e0*/  IMAD.IADD R23, R23, 0x1, R31 ;  /* 0x0000000117177824 */ /* 0x000fe200078e021f */
[----:B---3--:R-:W-:-:S04]  /*05f0*/  ISETP.GE.U32.AND P0, PT, R22, R20, PT ;  /* 0x000000141600720c */ /* 0x008fc80003f06070 */
[----:B------:R-:W-:Y:S01]  /*0600*/  ISETP.GE.AND.EX P0, PT, R23, R21, PT, P0 ;  /* 0x000000151700720c */ /* 0x000fe20003f06300 */
[----:B------:R-:W-:-:S12]  /*0610*/  VIADD R21, R32, 0xffffffff ;  /* 0xffffffff20157836 */ /* 0x000fd80000000000 */
[----:B------:R-:W-:Y:S01]  /*0620*/  @!P0 IMAD.MOV.U32 R10, RZ, RZ, R6 ;  /* 0x000000ffff0a8224 */ /* 0x000fe200078e0006 */
[----:B------:R1:W-:Y:S04]  /*0630*/  @!P0 STG.E.64 desc[UR8][R14.64], R22 ;  /* 0x000000160e008986 */ /* 0x0003e8000c101b08 */
[----:B------:R1:W-:Y:S01]  /*0640*/  @!P0 STG.E.64 desc[UR8][R16.64], R10 ;  /* 0x0000000a10008986 */ /* 0x0003e2000c101b08 */
[----:B------:R-:W-:-:S13]  /*0650*/  ISETP.NE.AND P2, PT, R34, R21, PT ;  /* 0x000000152200720c */ /* 0x000fda0003f45270 */
[----:B01----:R-:W-:Y:S05]  /*0660*/  @P2 BRA `(.L_x_2) ;  /* 0x0000000000602947 */ /* 0x003fea0003800000 */
[----:B------:R-:W-:-:S04]  /*0670*/  LEA R20, P0, R6, UR10, 0x2 ;  /* 0x0000000a06147c11 */ /* 0x000fc8000f8010ff */
[----:B------:R-:W-:-:S05]  /*0680*/  LEA.HI.X R21, R6, UR11, R11, 0x2, P0 ;  /* 0x0000000b06157c11 */ /* 0x000fca00080f140b */
[----:B------:R0:W2:Y:S01]  /*0690*/  LDG.E R20, desc[UR8][R20.64+0x8] ;  /* 0x0000080814147981 */ /* 0x0000a2000c1e1900 */
[----:B------:R-:W1:Y:S01]  /*06a0*/  I2F.RP R4, R29 ;  /* 0x0000001d00047306 */ /* 0x000e620000209400 */
[----:B------:R-:W-:Y:S02]  /*06b0*/  ISETP.GE.AND P2, PT, R9, RZ, PT ;  /* 0x000000ff0900720c */ /* 0x000fe40003f46270 */
[----:B0-----:R-:W-:-:S05]  /*06c0*/  IABS R21, R9 ;  /* 0x0000000900157213 */ /* 0x001fca0000000000 */
[----:B-1----:R-:W0:Y:S02]  /*06d0*/  MUFU.RCP R4, R4 ;  /* 0x0000000400047308 */ /* 0x002e240000001000 */
[----:B0-----:R-:W-:Y:S01]  /*06e0*/  IADD3 R10, PT, PT, R4, 0xffffffe, RZ ;  /* 0x0ffffffe040a7810 */ /* 0x001fe20007ffe0ff */
[----:B------:R-:W-:-:S05]  /*06f0*/  IMAD.MOV.U32 R4, RZ, RZ, R29 ;  /* 0x000000ffff047224 */ /* 0x000fca00078e001d */
[----:B------:R0:W1:Y:S02]  /*0700*/  F2I.FTZ.U32.TRUNC.NTZ R11, R10 ;  /* 0x0000000a000b7305 */ /* 0x000064000021f000 */
[----:B0-----:R-:W-:Y:S02]  /*0710*/  IMAD.MOV.U32 R10, RZ, RZ, RZ ;  /* 0x000000ffff0a7224 */ /* 0x001fe400078e00ff */
[----:B-1----:R-:W-:-:S04]  /*0720*/  IMAD.MOV R8, RZ, RZ, -R11 ;  /* 0x000000ffff087224 */ /* 0x002fc800078e0a0b */
[----:B------:R-:W-:-:S04]  /*0730*/  IMAD R23, R8, R29, RZ ;  /* 0x0000001d08177224 */ /* 0x000fc800078e02ff */
[----:B------:R-:W-:-:S06]  /*0740*/  IMAD.HI.U32 R8, R11, R23, R10 ;  /* 0x000000170b087227 */ /* 0x000fcc00078e000a */
[----:B------:R-:W-:-:S04]  /*0750*/  IMAD.HI.U32 R11, R8, R21, RZ ;  /* 0x00000015080b7227 */ /* 0x000fc800078e00ff */
[----:B------:R-:W-:-:S05]  /*0760*/  IMAD R11, R11, R28, R21 ;  /* 0x0000001c0b0b7224 */ /* 0x000fca00078e0215 */
[----:B------:R-:W-:-:S13]  /*0770*/  ISETP.GT.U32.AND P0, PT, R4, R11, PT ;  /* 0x0000000b0400720c */ /* 0x000fda0003f04070 */
[----:B------:R-:W-:-:S04]  /*0780*/  @!P0 IADD3 R11, PT, PT, R11, -R29, RZ ;  /* 0x8000001d0b0b8210 */ /* 0x000fc80007ffe0ff */
[----:B------:R-:W-:-:S13]  /*0790*/  ISETP.GT.U32.AND P0, PT, R4, R11, PT ;  /* 0x0000000b0400720c */ /* 0x000fda0003f04070 */
[----:B------:R-:W-:-:S04]  /*07a0*/  @!P0 IMAD.IADD R11, R11, 0x1, -R29 ;  /* 0x000000010b0b8824 */ /* 0x000fc800078e0a1d */
[----:B------:R-:W-:-:S05]  /*07b0*/  @!P2 IMAD.MOV R11, RZ, RZ, -R11 ;  /* 0x000000ffff0ba224 */ /* 0x000fca00078e0a0b */
[----:B------:R-:W-:-:S04]  /*07c0*/  SEL R11, R30, R11, !P1 ;  /* 0x0000000b1e0b7207 */ /* 0x000fc80004800000 */
[----:B------:R-:W-:-:S05]  /*07d0*/  LEA R11, R11, UR5, 0x2 ;  /* 0x000000050b0b7c11 */ /* 0x000fca000f8e10ff */
[----:B--2---:R0:W-:Y:S02]  /*07e0*/  STS [R11], R20 ;  /* 0x000000140b007388 */ /* 0x0041e40000000800 */
.L_x_2:
[----:B------:R-:W-:Y:S05]  /*07f0*/  BSYNC.RECONVERGENT B0 ;  /* 0x0000000000007941 */ /* 0x000fea0003800200 */
.L_x_1:
[----:B------:R-:W-:Y:S01]  /*0800*/  VIADD R2, R2, 0x1 ;  /* 0x0000000102027836 */ /* 0x000fe20000000000 */
[----:B------:R-:W-:Y:S01]  /*0810*/  BAR.SYNC.DEFER_BLOCKING 0x0 ;  /* 0x0000000000007b1d */ /* 0x000fe20000010000 */
[----:B------:R-:W-:Y:S01]  /*0820*/  IADD3 R27, PT, PT, R27, 0x1, RZ ;  /* 0x000000011b1b7810 */ /* 0x000fe20007ffe0ff */
[--C-:B------:R-:W-:Y:S01]  /*0830*/  IMAD.IADD R7, R7, 0x1, -R3.reuse ;  /* 0x0000000107077824 */ /* 0x100fe200078e0a03 */
[----:B------:R-:W-:Y:S01]  /*0840*/  IADD3 R6, PT, PT, R6, 0x1, RZ ;  /* 0x0000000106067810 */ /* 0x000fe20007ffe0ff */
[----:B------:R-:W-:Y:S01]  /*0850*/  IMAD.IADD R26, R26, 0x1, R3 ;  /* 0x000000011a1a7824 */ /* 0x000fe200078e0203 */
[----:B------:R-:W-:Y:S01]  /*0860*/  ISETP.NE.AND P0, PT, R2, RZ, PT ;  /* 0x000000ff0200720c */ /* 0x000fe20003f05270 */
[----:B------:R-:W-:-:S12]  /*0870*/  VIADD R9, R9, 0x1 ;  /* 0x0000000109097836 */ /* 0x000fd80000000000 */
[----:B------:R-:W-:Y:S05]  /*0880*/  @P0 BRA `(.L_x_3) ;  /* 0xfffffff800c00947 */ /* 0x000fea000383ffff */
.L_x_0:
[----:B------:R-:W-:-:S04]  /*0890*/  IADD3 R5, PT, PT, R34, UR4, -R5 ;  /* 0x0000000422057c10 */ /* 0x000fc8000fffe805 */
[----:B------:R-:W-:-:S13]  /*08a0*/  ISETP.GT.U32.AND P0, PT, R5, -0x4, PT ;  /* 0xfffffffc0500780c */ /* 0x000fda0003f04070 */
[----:B------:R-:W-:Y:S05]  /*08b0*/  @P0 EXIT ;  /* 0x000000000000094d */ /* 0x000fea0003800000 */
[----:B------:R-:W-:Y:S01]  /*08c0*/  IABS R30, R32 ;  /* 0x00000020001e7213 */ /* 0x000fe20000000000 */
[----:B------:R-:W1:Y:S01]  /*08d0*/  LDC R5, c[0x0][0x398] ;  /* 0x0000e600ff057b82 */ /* 0x000e620000000800 */
[----:B------:R-:W-:Y:S01]  /*08e0*/  LOP3.LUT R4, RZ, R6, RZ, 0x33, !PT ;  /* 0x00000006ff047212 */ /* 0x000fe200078e33ff */
[----:B------:R-:W-:Y:S01]  /*08f0*/  IMAD.IADD R31, R6, 0x1, -R0 ;  /* 0x00000001061f7824 */ /* 0x000fe200078e0a00 */
[----:B------:R-:W2:Y:S01]  /*0900*/  I2F.RP R7, R30 ;  /* 0x0000001e00077306 */ /* 0x000ea20000209400 */
[----:B------:R-:W-:-:S07]  /*0910*/  MOV R28, RZ ;  /* 0x000000ff001c7202 */ /* 0x000fce0000000f00 */
[----:B--2---:R-:W2:Y:S01]  /*0920*/  MUFU.RCP R7, R7 ;  /* 0x0000000700077308 */ /* 0x004ea20000001000 */
[----:B-1----:R-:W-:-:S05]  /*0930*/  IADD3 R5, PT, PT, R5, UR4, R34 ;  /* 0x0000000405057c10 */ /* 0x002fca000fffe022 */
[C---:B------:R-:W-:Y:S02]  /*0940*/  IMAD.IADD R2, R5.reuse, 0x1, -R6 ;  /* 0x0000000105027824 */ /* 0x040fe400078e0a06 */
[----:B------:R-:W-:Y:S02]  /*0950*/  IMAD.IADD R8, R5, 0x1, R4 ;  /* 0x0000000105087824 */ /* 0x000fe400078e0204 */
[C---:B------:R-:W-:Y:S01]  /*0960*/  VIADD R10, R2.reuse, 0xfffffffd ;  /* 0xfffffffd020a7836 */ /* 0x040fe20000000000 */
[C---:B------:R-:W-:Y:S01]  /*0970*/  IADD3 R4, PT, PT, R2.reuse, -0x4, RZ ;  /* 0xfffffffc02047810 */ /* 0x040fe20007ffe0ff */
[----:B--2---:R-:W-:Y:S02]  /*0980*/  VIADD R29, R7, 0xffffffe ;  /* 0x0ffffffe071d7836 */ /* 0x004fe40000000000 */
[----:B------:R-:W-:Y:S02]  /*0990*/  VIADD R2, R2, 0xfffffffe ;  /* 0xfffffffe02027836 */ /* 0x000fe40000000000 */
[----:B0-----:R-:W-:-:S02]  /*09a0*/  IMAD R11, R8, R3, RZ ;  /* 0x00000003080b7224 */ /* 0x001fc400078e02ff */
[----:B------:R-:W0:Y:S01]  /*09b0*/  F2I.FTZ.U32.TRUNC.NTZ R29, R29 ;  /* 0x0000001d001d7305 */ /* 0x000e22000021f000 */
[----:B------:R-:W-:Y:S02]  /*09c0*/  VIADD R8, R6, 0x1 ;  /* 0x0000000106087836 */ /* 0x000fe40000000000 */
[-C--:B------:R-:W-:Y:S02]  /*09d0*/  IMAD R10, R10, R3.reuse, RZ ;  /* 0x000000030a0a7224 */ /* 0x080fe400078e02ff */
[----:B------:R-:W-:Y:S02]  /*09e0*/  IMAD R7, R2, R3, RZ ;  /* 0x0000000302077224 */ /* 0x000fe400078e02ff */
[----:B------:R-:W-:Y:S02]  /*09f0*/  VIADD R6, R6, -UR4 ;  /* 0x8000000406067c36 */ /* 0x000fe40008000000 */
[----:B0-----:R-:W-:-:S04]  /*0a00*/  IMAD.MOV R9, RZ, RZ, -R29 ;  /* 0x000000ffff097224 */ /* 0x001fc800078e0a1d */
[----:B------:R-:W-:-:S04]  /*0a10*/  IMAD R9, R9, R30, RZ ;  /* 0x0000001e09097224 */ /* 0x000fc800078e02ff */
[----:B------:R-:W-:-:S04]  /*0a20*/  IMAD.HI.U32 R28, R29, R9, R28 ;  /* 0x000000091d1c7227 */ /* 0x000fc800078e001c */
[-C--:B------:R-:W-:Y:S02]  /*0a30*/  IMAD R29, R31, R3.reuse, R0 ;  /* 0x000000031f1d7224 */ /* 0x080fe400078e0200 */
[----:B------:R-:W-:-:S07]  /*0a40*/  IMAD R9, R4, R3, RZ ;  /* 0x0000000304097224 */ /* 0x000fce00078e02ff */
.L_x_12:
[----:B0-----:R-:W0:Y:S01]  /*0a50*/  LDC.64 R22, c[0x0][0x380] ;  /* 0x0000e000ff167b82 */ /* 0x001e220000000a00 */
[----:B-1----:R-:W-:-:S04]  /*0a60*/  IADD3 R20, PT, PT, R8, -0x1, RZ ;  /* 0xffffffff08147810 */ /* 0x002fc80007ffe0ff */
[----:B------:R-:W-:Y:S02]  /*0a70*/  SHF.R.S32.HI R21, RZ, 0x1f, R20 ;  /* 0x0000001fff157819 */ /* 0x000fe40000011414 */
[----:B------:R-:W-:Y:S01]  /*0a80*/  IADD3 R0, P0, PT, R20, R11, RZ ;  /* 0x0000000b14007210 */ /* 0x000fe20007f1e0ff */
[----:B------:R-:W1:Y:S03]  /*0a90*/  LDC.64 R24, c[0x0][0x380] ;  /* 0x0000e000ff187b82 */ /* 0x000e660000000a00 */
[----:B------:R-:W-:Y:S02]  /*0aa0*/  LEA.HI.X.SX32 R3, R11, R21, 0x1, P0 ;  /* 0x000000150b037211 */ /* 0x000fe400000f0eff */
[----:B0-----:R-:W-:-:S04]  /*0ab0*/  LEA R2, P0, R0, R22, 0x3 ;  /* 0x0000001600027211 */ /* 0x001fc800078018ff */
[----:B------:R-:W-:Y:S01]  /*0ac0*/  LEA.HI.X R3, R0, R23, R3, 0x3, P0 ;  /* 0x0000001700037211 */ /* 0x000fe200000f1c03 */
[----:B-1----:R-:W-:-:S05]  /*0ad0*/  IMAD.WIDE R24, R29, 0x8, R24 ;  /* 0x000000081d187825 */ /* 0x002fca00078e0218 */
[----:B------:R-:W2:Y:S04]  /*0ae0*/  LDG.E.64 R2, desc[UR8][R2.64+0x8] ;  /* 0x0000080802027981 */ /* 0x000ea8000c1e1b00 */
[----:B------:R-:W2:Y:S01]  /*0af0*/  LDG.E.64 R26, desc[UR8][R24.64] ;  /* 0x00000008181a7981 */ /* 0x000ea2000c1e1b00 */
[----:B------:R-:W-:Y:S02]  /*0b00*/  IABS R35, R6 ;  /* 0x0000000600237213 */ /* 0x000fe40000000000 */
[----:B------:R-:W-:-:S03]  /*0b10*/  IABS R0, R32 ;  /* 0x0000002000007213 */ /* 0x000fc60000000000 */
[----:B------:R-:W-:-:S04]  /*0b20*/  IMAD.HI.U32 R28, R28, R35, RZ ;  /* 0x000000231c1c7227 */ /* 0x000fc800078e00ff */
[----:B------:R-:W-:-:S04]  /*0b30*/  IMAD.MOV R5, RZ, RZ, -R0 ;  /* 0x000000ffff057224 */ /* 0x000fc800078e0a00 */
[----:B------:R-:W-:-:S05]  /*0b40*/  IMAD R35, R28, R5, R35 ;  /* 0x000000051c237224 */ /* 0x000fca00078e0223 */
[----:B------:R-:W-:Y:S01]  /*0b50*/  ISETP.GT.U32.AND P0, PT, R30, R35, PT ;  /* 0x000000231e00720c */ /* 0x000fe20003f04070 */
[----:B------:R-:W0:Y:S01]  /*0b60*/  S2R R0, SR_CgaCtaId ;  /* 0x0000000000007919 */ /* 0x000e220000008800 */
[----:B------:R-:W-:-:S11]  /*0b70*/  IABS R4, R32 ;  /* 0x0000002000047213 */ /* 0x000fd60000000000 */
[----:B------:R-:W-:-:S05]  /*0b80*/  @!P0 IMAD.IADD R35, R35, 0x1, -R4 ;  /* 0x0000000123238824 */ /* 0x000fca00078e0a04 */
[----:B------:R-:W-:Y:S02]  /*0b90*/  ISETP.GT.U32.AND P0, PT, R30, R35, PT ;  /* 0x000000231e00720c */ /* 0x000fe40003f04070 */
[----:B------:R-:W-:Y:S02]  /*0ba0*/  ISETP.GE.AND P2, PT, R6, RZ, PT ;  /* 0x000000ff0600720c */ /* 0x000fe40003f46270 */
[----:B------:R-:W-:-:S09]  /*0bb0*/  MOV R37, 0x400 ;  /* 0x0000040000257802 */ /* 0x000fd20000000f00 */
[----:B------:R-:W-:-:S05]  /*0bc0*/  @!P0 IADD3 R35, PT, PT, R35, -R4, RZ ;  /* 0x8000000423238210 */ /* 0x000fca0007ffe0ff */
[----:B------:R-:W-:Y:S01]  /*0bd0*/  @!P2 IMAD.MOV R35, RZ, RZ, -R35 ;  /* 0x000000ffff23a224 */ /* 0x000fe200078e0a23 */
[----:B------:R-:W-:Y:S05]  /*0be0*/  WARPSYNC.ALL ;  /* 0x0000000000007948 */ /* 0x000fea0003800000 */
[----:B--2---:R-:W-:-:S05]  /*0bf0*/  IADD3 R26, P1, PT, R26, R2, RZ ;  /* 0x000000021a1a7210 */ /* 0x004fca0007f3e0ff */
[----:B------:R-:W-:Y:S01]  /*0c00*/  IMAD.X R27, R27, 0x1, R3, P1 ;  /* 0x000000011b1b7824 */ /* 0x000fe200008e0603 */
[----:B------:R-:W-:Y:S02]  /*0c10*/  ISETP.NE.AND P1, PT, R32, RZ, PT ;  /* 0x000000ff2000720c */ /* 0x000fe40003f25270 */
[----:B------:R-:W-:Y:S02]  /*0c20*/  LOP3.LUT R3, RZ, R32, RZ, 0x33, !PT ;  /* 0x00000020ff037212 */ /* 0x000fe400078e33ff */
[----:B0-----:R-:W-:Y:S02]  /*0c30*/  LEA R2, R0, R37, 0x18 ;  /* 0x0000002500027211 */ /* 0x001fe400078ec0ff */
[----:B------:R-:W-:-:S05]  /*0c40*/  SEL R35, R3, R35, !P1 ;  /* 0x0000002303237207 */ /* 0x000fca0004800000 */
[----:B------:R-:W-:-:S06]  /*0c50*/  IMAD R35, R35, 0x4, R2 ;  /* 0x0000000423237824 */ /* 0x000fcc00078e0202 */
[----:B------:R-:W0:Y:S01]  /*0c60*/  LDS R35, [R35] ;  /* 0x0000000023237984 */ /* 0x000e220000000800 */
[----:B------:R-:W-:Y:S06]  /*0c70*/  BAR.SYNC.DEFER_BLOCKING 0x0 ;  /* 0x0000000000007b1d */ /* 0x000fec0000010000 */
[----:B------:R-:W2:Y:S01]  /*0c80*/  LDG.E.64 R36, desc[UR8][R14.64] ;  /* 0x000000080e247981 */ /* 0x000ea2000c1e1b00 */
[----:B0-----:R-:W-:Y:S01]  /*0c90*/  SHF.R.S32.HI R0, RZ, 0x1f, R35 ;  /* 0x0000001fff007819 */ /* 0x001fe20000011423 */
[-C--:B------:R-:W-:Y:S02]  /*0ca0*/  IMAD R28, R19, R35.reuse, RZ ;  /* 0x00000023131c7224 */ /* 0x080fe400078e02ff */
[----:B------:R-:W-:-:S04]  /*0cb0*/  IMAD.WIDE.U32 R26, R18, R35, R26 ;  /* 0x00000023121a7225 */ /* 0x000fc800078e001a */
[----:B------:R-:W-:-:S04]  /*0cc0*/  IMAD R0, R18, R0, R28 ;  /* 0x0000000012007224 */ /* 0x000fc800078e021c */
[----:B------:R-:W-:Y:S01]  /*0cd0*/  IMAD.IADD R27, R27, 0x1, R0 ;  /* 0x000000011b1b7824 */ /* 0x000fe200078e0200 */
[----:B------:R-:W-:Y:S01]  /*0ce0*/  BSSY.RECONVERGENT B0, `(.L_x_4) ;  /* 0x000001e000007945 */ /* 0x000fe20003800200 */
[----:B--2---:R-:W-:-:S04]  /*0cf0*/  ISETP.GE.U32.AND P0, PT, R26, R36, PT ;  /* 0x000000241a00720c */ /* 0x004fc80003f06070 */
[----:B------:R-:W-:Y:S02]  /*0d00*/  ISETP.GE.AND.EX P0, PT, R27, R37, PT, P0 ;  /* 0x000000251b00720c */ /* 0x000fe40003f06300 */
[----:B------:R-:W-:-:S04]  /*0d10*/  IADD3 R37, PT, PT, R32, -0x1, RZ ;  /* 0xffffffff20257810 */ /* 0x000fc80007ffe0ff */
[----:B------:R-:W-:-:S07]  /*0d20*/  ISETP.NE.AND P2, PT, R34, R37, PT ;  /* 0x000000252200720c */ /* 0x000fce0003f45270 */
[----:B------:R0:W-:Y:S04]  /*0d30*/  @!P0 STG.E.64 desc[UR8][R14.64], R26 ;  /* 0x0000001a0e008986 */ /* 0x0001e8000c101b08 */
[----:B------:R0:W-:Y:S02]  /*0d40*/  @!P0 STG.E.64 desc[UR8][R16.64], R20 ;  /* 0x0000001410008986 */ /* 0x0001e4000c101b08 */
[----:B------:R-:W-:Y:S05]  /*0d50*/  @P2 BRA `(.L_x_5) ;  /* 0x0000000000582947 */ /* 0x000fea0003800000 */
[----:B------:R-:W1:Y:S01]  /*0d60*/  I2F.RP R0, R4 ;  /* 0x0000000400007306 */ /* 0x000e620000209400 */
[----:B0-----:R-:W-:-:S07]  /*0d70*/  IMAD.MOV.U32 R26, RZ, RZ, RZ ;  /* 0x000000ffff1a7224 */ /* 0x001fce00078e00ff */
[----:B-1----:R-:W0:Y:S02]  /*0d80*/  MUFU.RCP R0, R0 ;  /* 0x0000000000007308 */ /* 0x002e240000001000 */
[----:B0-----:R-:W-:-:S06]  /*0d90*/  VIADD R28, R0, 0xffffffe ;  /* 0x0ffffffe001c7836 */ /* 0x001fcc0000000000 */
[----:B------:R-:W0:Y:S02]  /*0da0*/  F2I.FTZ.U32.TRUNC.NTZ R27, R28 ;  /* 0x0000001c001b7305 */ /* 0x000e24000021f000 */
[----:B0-----:R-:W-:-:S04]  /*0db0*/  IMAD.MOV R35, RZ, RZ, -R27 ;  /* 0x000000ffff237224 */ /* 0x001fc800078e0a1b */
[----:B------:R-:W-:-:S04]  /*0dc0*/  IMAD R35, R35, R4, RZ ;  /* 0x0000000423237224 */ /* 0x000fc800078e02ff */
[----:B------:R-:W-:-:S04]  /*0dd0*/  IMAD.HI.U32 R30, R27, R35, R26 ;  /* 0x000000231b1e7227 */ /* 0x000fc800078e001a */
[----:B------:R-:W-:-:S06]  /*0de0*/  IMAD.WIDE R26, R31, 0x4, R12 ;  /* 0x000000041f1a7825 */ /* 0x000fcc00078e020c */
[----:B------:R-:W2:Y:S01]  /*0df0*/  LDG.E R26, desc[UR8][R26.64+0x8] ;  /* 0x000008081a1a7981 */ /* 0x000ea2000c1e1900 */
[----:B------:R-:W-:Y:S02]  /*0e00*/  IABS R35, R31 ;  /* 0x0000001f00237213 */ /* 0x000fe40000000000 */
[----:B------:R-:W-:-:S03]  /*0e10*/  ISETP.GE.AND P3, PT, R31, RZ, PT ;  /* 0x000000ff1f00720c */ /* 0x000fc60003f66270 */
[----:B------:R-:W-:-:S04]  /*0e20*/  IMAD.HI.U32 R0, R30, R35, RZ ;  /* 0x000000231e007227 */ /* 0x000fc800078e00ff */
[----:B------:R-:W-:-:S05]  /*0e30*/  IMAD R35, R0, R5, R35 ;  /* 0x0000000500237224 */ /* 0x000fca00078e0223 */
[----:B------:R-:W-:-:S13]  /*0e40*/  ISETP.GT.U32.AND P0, PT, R4, R35, PT ;  /* 0x000000230400720c */ /* 0x000fda0003f04070 */
[----:B------:R-:W-:-:S04]  /*0e50*/  @!P0 IADD3 R35, PT, PT, R35, -R4, RZ ;  /* 0x8000000423238210 */ /* 0x000fc80007ffe0ff */
[----:B------:R-:W-:-:S13]  /*0e60*/  ISETP.GT.U32.AND P0, PT, R4, R35, PT ;  /* 0x000000230400720c */ /* 0x000fda0003f04070 */
[----:B------:R-:W-:-:S04]  /*0e70*/  @!P0 IMAD.IADD R35, R35, 0x1, -R4 ;  /* 0x0000000123238824 */ /* 0x000fc800078e0a04 */
[----:B------:R-:W-:-:S05]  /*0e80*/  @!P3 IMAD.MOV R35, RZ, RZ, -R35 ;  /* 0x000000ffff23b224 */ /* 0x000fca00078e0a23 */
[----:B------:R-:W-:-:S05]  /*0e90*/  SEL R35, R3, R35, !P1 ;  /* 0x0000002303237207 */ /* 0x000fca0004800000 */
[----:B------:R-:W-:-:S05]  /*0ea0*/  IMAD R35, R35, 0x4, R2 ;  /* 0x0000000423237824 */ /* 0x000fca00078e0202 */
[----:B--2---:R1:W-:Y:S02]  /*0eb0*/  STS [R35], R26 ;  /* 0x0000001a23007388 */ /* 0x0043e40000000800 */
.L_x_5:
[----:B------:R-:W-:Y:S05]  /*0ec0*/  BSYNC.RECONVERGENT B0 ;  /* 0x0000000000007941 */ /* 0x000fea0003800200 */
.L_x_4:
[----:B------:R-:W2:Y:S08]  /*0ed0*/  LDC R0, c[0x0][0x39c] ;  /* 0x0000e700ff007b82 */ /* 0x000eb00000000800 */
[----:B------:R-:W-:Y:S01]  /*0ee0*/  BAR.SYNC.DEFER_BLOCKING 0x0 ;  /* 0x0000000000007b1d */ /* 0x000fe20000010000 */
[----:B0-----:R-:W-:-:S04]  /*0ef0*/  IADD3 R20, P0, PT, R20, R7, RZ ;  /* 0x0000000714147210 */ /* 0x001fc80007f1e0ff */
[----:B------:R-:W-:Y:S02]  /*0f00*/  LEA.HI.X.SX32 R21, R7, R21, 0x1, P0 ;  /* 0x0000001507157211 */ /* 0x000fe400000f0eff */
[----:B-1----:R-:W-:-:S04]  /*0f10*/  LEA R26, P0, R20, R22, 0x3 ;  /* 0x00000016141a7211 */ /* 0x002fc800078018ff */
[----:B------:R-:W-:Y:S01]  /*0f20*/  LEA.HI.X R27, R20, R23, R21, 0x3, P0 ;  /* 0x00000017141b7211 */ /* 0x000fe200000f1c15 */
[----:B--2---:R-:W-:-:S04]  /*0f30*/  IMAD.WIDE R20, R0, 0x8, R24 ;  /* 0x0000000800147825 */ /* 0x004fc800078e0218 */
[----:B------:R0:W2:Y:S04]  /*0f40*/  LDG.E.64 R24, desc[UR8][R26.64+0x10] ;  /* 0x000010081a187981 */ /* 0x0000a8000c1e1b00 */
[----:B------:R-:W2:Y:S01]  /*0f50*/  LDG.E.64 R36, desc[UR8][R20.64] ;  /* 0x0000000814247981 */ /* 0x000ea2000c1e1b00 */
[----:B------:R-:W1:Y:S01]  /*0f60*/  I2F.RP R30, R4 ;  /* 0x00000004001e7306 */ /* 0x000e620000209400 */
[----:B0-----:R-:W-:-:S07]  /*0f70*/  IMAD.MOV.U32 R26, RZ, RZ, RZ ;  /* 0x000000ffff1a7224 */ /* 0x001fce00078e00ff */
[----:B-1----:R-:W0:Y:S02]  /*0f80*/  MUFU.RCP R30, R30 ;  /* 0x0000001e001e7308 */ /* 0x002e240000001000 */
[----:B0-----:R-:W-:-:S06]  /*0f90*/  IADD3 R35, PT, PT, R30, 0xffffffe, RZ ;  /* 0x0ffffffe1e237810 */ /* 0x001fcc0007ffe0ff */
[----:B------:R-:W0:Y:S01]  /*0fa0*/  F2I.FTZ.U32.TRUNC.NTZ R27, R35 ;  /* 0x00000023001b7305 */ /* 0x000e22000021f000 */
[----:B--2---:R-:W-:-:S05]  /*0fb0*/  IADD3 R24, P0, PT, R36, R24, RZ ;  /* 0x0000001824187210 */ /* 0x004fca0007f1e0ff */
[----:B------:R-:W-:Y:S02]  /*0fc0*/  IMAD.X R25, R37, 0x1, R25, P0 ;  /* 0x0000000125197824 */ /* 0x000fe400000e0619 */
[----:B0-----:R-:W-:-:S04]  /*0fd0*/  IMAD.MOV R37, RZ, RZ, -R27 ;  /* 0x000000ffff257224 */ /* 0x001fc800078e0a1b */
[----:B------:R-:W-:-:S04]  /*0fe0*/  IMAD R37, R37, R4, RZ ;  /* 0x0000000425257224 */ /* 0x000fc800078e02ff */
[----:B------:R-:W-:Y:S01]  /*0ff0*/  IMAD.HI.U32 R28, R27, R37, R26 ;  /* 0x000000251b1c7227 */ /* 0x000fe200078e001a */
[----:B------:R-:W-:-:S04]  /*1000*/  IADD3 R26, PT, PT, R6, 0x1, RZ ;  /* 0x00000001061a7810 */ /* 0x000fc80007ffe0ff */
[----:B------:R-:W-:Y:S02]  /*1010*/  IABS R27, R26 ;  /* 0x0000001a001b7213 */ /* 0x000fe40000000000 */
[----:B------:R-:W-:-:S03]  /*1020*/  ISETP.GE.AND P3, PT, R26, RZ, PT ;  /* 0x000000ff1a00720c */ /* 0x000fc60003f66270 */
[----:B------:R-:W-:-:S04]  /*1030*/  IMAD.HI.U32 R30, R28, R27, RZ ;  /* 0x0000001b1c1e7227 */ /* 0x000fc800078e00ff */
[----:B------:R-:W-:Y:S02]  /*1040*/  IMAD R27, R30, R5, R27 ;  /* 0x000000051e1b7224 */ /* 0x000fe400078e021b */
[----:B------:R-:W-:-:S05]  /*1050*/  IMAD.MOV.U32 R30, RZ, RZ, R4 ;  /* 0x000000ffff1e7224 */ /* 0x000fca00078e0004 */
[----:B------:R-:W-:-:S13]  /*1060*/  ISETP.GT.U32.AND P0, PT, R30, R27, PT ;  /* 0x0000001b1e00720c */ /* 0x000fda0003f04070 */
[----:B------:R-:W-:-:S05]  /*1070*/  @!P0 IMAD.IADD R27, R27, 0x1, -R4 ;  /* 0x000000011b1b8824 */ /* 0x000fca00078e0a04 */
[----:B------:R-:W-:-:S13]  /*1080*/  ISETP.GT.U32.AND P0, PT, R30, R27, PT ;  /* 0x0000001b1e00720c */ /* 0x000fda0003f04070 */
[----:B------:R-:W-:-:S05]  /*1090*/  @!P0 IMAD.IADD R27, R27, 0x1, -R4 ;  /* 0x000000011b1b8824 */ /* 0x000fca00078e0a04 */
[----:B------:R-:W-:-:S04]  /*10a0*/  @!P3 IADD3 R27, PT, PT, -R27, RZ, RZ ;  /* 0x000000ff1b1bb210 */ /* 0x000fc80007ffe1ff */
[----:B------:R-:W-:-:S05]  /*10b0*/  SEL R27, R3, R27, !P1 ;  /* 0x0000001b031b7207 */ /* 0x000fca0004800000 */
[----:B------:R-:W-:-:S06]  /*10c0*/  IMAD R37, R27, 0x4, R2 ;  /* 0x000000041b257824 */ /* 0x000fcc00078e0202 */
[----:B------:R-:W0:Y:S02]  /*10d0*/  LDS R37, [R37] ;  /* 0x0000000025257984 */ /* 0x000e240000000800 */
[----:B0-----:R-:W-:Y:S01]  /*10e0*/  SHF.R.S32.HI R35, RZ, 0x1f, R37 ;  /* 0x0000001fff237819 */ /* 0x001fe20000011425 */
[----:B------:R-:W-:-:S04]  /*10f0*/  IMAD R26, R19, R37, RZ ;  /* 0x00000025131a7224 */ /* 0x000fc800078e02ff */
[C---:B------:R-:W-:Y:S01]  /*1100*/  IMAD R35, R18.reuse, R35, R26 ;  /* 0x0000002312237224 */ /* 0x040fe200078e021a */
[----:B------:R-:W-:Y:S06]  /*1110*/  BAR.SYNC.DEFER_BLOCKING 0x0 ;  /* 0x0000000000007b1d */ /* 0x000fec0000010000 */
[----:B------:R-:W2:Y:S01]  /*1120*/  LDG.E.64 R26, desc[UR8][R14.64] ;  /* 0x000000080e1a7981 */ /* 0x000ea2000c1e1b00 */
[----:B------:R-:W-:Y:S01]  /*1130*/  IMAD.WIDE.U32 R24, R18, R37, R24 ;  /* 0x0000002512187225 */ /* 0x000fe200078e0018 */
[----:B------:R-:W-:Y:S03]  /*1140*/  BSSY.RECONVERGENT B0, `(.L_x_6) ;  /* 0x0000018000007945 */ /* 0x000fe60003800200 */
[----:B------:R-:W-:Y:S01]  /*1150*/  IMAD.IADD R25, R25, 0x1, R35 ;  /* 0x0000000119197824 */ /* 0x000fe200078e0223 */
[----:B--2---:R-:W-:-:S04]  /*1160*/  ISETP.GE.U32.AND P0, PT, R24, R26, PT ;  /* 0x0000001a1800720c */ /* 0x004fc80003f06070 */
[----:B------:R-:W-:-:S13]  /*1170*/  ISETP.GE.AND.EX P0, PT, R25, R27, PT, P0 ;  /* 0x0000001b1900720c */ /* 0x000fda0003f06300 */
[--C-:B------:R-:W-:Y:S01]  /*1180*/  @!P0 SHF.R.S32.HI R27, RZ, 0x1f, R8.reuse ;  /* 0x0000001fff1b8819 */ /* 0x100fe20000011408 */
[----:B------:R-:W-:Y:S01]  /*1190*/  @!P0 IMAD.MOV.U32 R26, RZ, RZ, R8 ;  /* 0x000000ffff1a8224 */ /* 0x000fe200078e0008 */
[----:B------:R0:W-:Y:S04]  /*11a0*/  @!P0 STG.E.64 desc[UR8][R14.64], R24 ;  /* 0x000000180e008986 */ /* 0x0001e8000c101b08 */
[----:B------:R0:W-:Y:S01]  /*11b0*/  @!P0 STG.E.64 desc[UR8][R16.64], R26 ;  /* 0x0000001a10008986 */ /* 0x0001e2000c101b08 */
[----:B------:R-:W-:Y:S05]  /*11c0*/  @P2 BRA `(.L_x_7) ;  /* 0x00000000003c2947 */ /* 0x000fea0003800000 */
[----:B0-----:R-:W-:-:S04]  /*11d0*/  IADD3 R26, PT, PT, R31, 0x1, RZ ;  /* 0x000000011f1a7810 */ /* 0x001fc80007ffe0ff */
[----:B------:R-:W-:-:S05]  /*11e0*/  IABS R27, R26 ;  /* 0x0000001a001b7213 */ /* 0x000fca0000000000 */
[----:B------:R-:W-:-:S04]  /*11f0*/  IMAD.HI.U32 R24, R28, R27, RZ ;  /* 0x0000001b1c187227 */ /* 0x000fc800078e00ff */
[----:B------:R-:W-:Y:S02]  /*1200*/  IMAD R27, R24, R5, R27 ;  /* 0x00000005181b7224 */ /* 0x000fe400078e021b */
[----:B------:R-:W-:-:S06]  /*1210*/  IMAD.WIDE R24, R31, 0x4, R12 ;  /* 0x000000041f187825 */ /* 0x000fcc00078e020c */
[----:B------:R-:W2:Y:S01]  /*1220*/  LDG.E R24, desc[UR8][R24.64+0xc] ;  /* 0x00000c0818187981 */ /* 0x000ea2000c1e1900 */
[----:B------:R-:W-:Y:S02]  /*1230*/  ISETP.GT.U32.AND P0, PT, R30, R27, PT ;  /* 0x0000001b1e00720c */ /* 0x000fe40003f04070 */
[----:B------:R-:W-:-:S11]  /*1240*/  ISETP.GE.AND P3, PT, R26, RZ, PT ;  /* 0x000000ff1a00720c */ /* 0x000fd60003f66270 */
[----:B------:R-:W-:-:S05]  /*1250*/  @!P0 IMAD.IADD R27, R27, 0x1, -R4 ;  /* 0x000000011b1b8824 */ /* 0x000fca00078e0a04 */
[----:B------:R-:W-:-:S13]  /*1260*/  ISETP.GT.U32.AND P0, PT, R30, R27, PT ;  /* 0x0000001b1e00720c */ /* 0x000fda0003f04070 */
[----:B------:R-:W-:-:S04]  /*1270*/  @!P0 IMAD.IADD R27, R27, 0x1, -R4 ;  /* 0x000000011b1b8824 */ /* 0x000fc800078e0a04 */
[----:B------:R-:W-:-:S05]  /*1280*/  @!P3 IMAD.MOV R27, RZ, RZ, -R27 ;  /* 0x000000ffff1bb224 */ /* 0x000fca00078e0a1b */
[----:B------:R-:W-:-:S04]  /*1290*/  SEL R27, R3, R27, !P1 ;  /* 0x0000001b031b7207 */ /* 0x000fc80004800000 */
[----:B------:R-:W-:-:S05]  /*12a0*/  LEA R27, R27, R2, 0x2 ;  /* 0x000000021b1b7211 */ /* 0x000fca00078e10ff */
[----:B--2---:R1:W-:Y:S02]  /*12b0*/  STS [R27], R24 ;  /* 0x000000181b007388 */ /* 0x0043e40000000800 */
.L_x_7:
[----:B------:R-:W-:Y:S05]  /*12c0*/  BSYNC.RECONVERGENT B0 ;  /* 0x0000000000007941 */ /* 0x000fea0003800200 */
.L_x_6:
[----:B------:R-:W-:Y:S01]  /*12d0*/  BAR.SYNC.DEFER_BLOCKING 0x0 ;  /* 0x0000000000007b1d */ /* 0x000fe20000010000 */
[----:B0-----:R-:W-:Y:S02]  /*12e0*/  VIADD R25, R8, 0xffffffff ;  /* 0xffffffff08197836 */ /* 0x001fe40000000000 */
[----:B------:R-:W-:-:S03]  /*12f0*/  IMAD.WIDE R20, R0, 0x8, R20 ;  /* 0x0000000800147825 */ /* 0x000fc600078e0214 */
[----:B-1----:R-:W-:Y:S02]  /*1300*/  SHF.R.S32.HI R27, RZ, 0x1f, R25 ;  /* 0x0000001fff1b7819 */ /* 0x002fe40000011419 */
[----:B------:R-:W-:-:S04]  /*1310*/  IADD3 R25, P0, PT, R25, R10, RZ ;  /* 0x0000000a19197210 */ /* 0x000fc80007f1e0ff */
[----:B------:R-:W-:Y:S02]  /*1320*/  LEA.HI.X.SX32 R26, R10, R27, 0x1, P0 ;  /* 0x0000001b0a1a7211 */ /* 0x000fe400000f0eff */
[----:B------:R-:W-:-:S04]  /*1330*/  LEA R24, P0, R25, R22, 0x3 ;  /* 0x0000001619187211 */ /* 0x000fc800078018ff */
[----:B------:R-:W-:-:S06]  /*1340*/  LEA.HI.X R25, R25, R23, R26, 0x3, P0 ;  /* 0x0000001719197211 */ /* 0x000fcc00000f1c1a */
[----:B------:R-:W2:Y:S04]  /*1350*/  LDG.E.64 R24, desc[UR8][R24.64+0x18] ;  /* 0x0000180818187981 */ /* 0x000ea8000c1e1b00 */
[----:B------:R-:W2:Y:S01]  /*1360*/  LDG.E.64 R26, desc[UR8][R20.64] ;  /* 0x00000008141a7981 */ /* 0x000ea2000c1e1b00 */
[----:B------:R-:W-:-:S05]  /*1370*/  VIADD R35, R6, 0x2 ;  /* 0x0000000206237836 */ /* 0x000fca0000000000 */
[----:B------:R-:W-:-:S05]  /*1380*/  IABS R37, R35 ;  /* 0x0000002300257213 */ /* 0x000fca0000000000 */
[----:B------:R-:W-:Y:S01]  /*1390*/  IMAD.HI.U32 R36, R28, R37, RZ ;  /* 0x000000251c247227 */ /* 0x000fe200078e00ff */
[----:B--2---:R-:W-:-:S05]  /*13a0*/  IADD3 R26, P0, PT, R26, R24, RZ ;  /* 0x000000181a1a7210 */ /* 0x004fca0007f1e0ff */
[----:B------:R-:W-:Y:S01]  /*13b0*/  IMAD.X R27, R27, 0x1, R25, P0 ;  /* 0x000000011b1b7824 */ /* 0x000fe200000e0619 */
[----:B------:R-:W-:Y:S01]  /*13c0*/  ISETP.GE.AND P0, PT, R35, RZ, PT ;  /* 0x000000ff2300720c */ /* 0x000fe20003f06270 */
[----:B------:R-:W-:-:S05]  /*13d0*/  IMAD R35, R36, R5, R37 ;  /* 0x0000000524237224 */ /* 0x000fca00078e0225 */
[----:B------:R-:W-:-:S13]  /*13e0*/  ISETP.GT.U32.AND P3, PT, R30, R35, PT ;  /* 0x000000231e00720c */ /* 0x000fda0003f64070 */
[----:B------:R-:W-:-:S04]  /*13f0*/  @!P3 IADD3 R35, PT, PT, R35, -R4, RZ ;  /* 0x800000042323b210 */ /* 0x000fc80007ffe0ff */
[----:B------:R-:W-:-:S13]  /*1400*/  ISETP.GT.U32.AND P3, PT, R30, R35, PT ;  /* 0x000000231e00720c */ /* 0x000fda0003f64070 */
[----:B------:R-:W-:-:S04]  /*1410*/  @!P3 IMAD.IADD R35, R35, 0x1, -R4 ;  /* 0x000000012323b824 */ /* 0x000fc800078e0a04 */
[----:B------:R-:W-:-:S05]  /*1420*/  @!P0 IMAD.MOV R35, RZ, RZ, -R35 ;  /* 0x000000ffff238224 */ /* 0x000fca00078e0a23 */
        /* <DEDUP_REMOVED lines=9> */
[----:B------:R-:W-:Y:S04]  /*14c0*/  BSSY.RECONVERGENT B0, `(.L_x_8) ;  /* 0x000001e000007945 */ /* 0x000fe80003800200 */
[----:B------:R-:W-:-:S02]  /*14d0*/  IADD3 R27, PT, PT, R27, R35, RZ ;  /* 0x000000231b1b7210 */ /* 0x000fc40007ffe0ff */
[----:B--2---:R-:W-:Y:S01]  /*14e0*/  ISETP.GE.U32.AND P0, PT, R26, R24, PT ;  /* 0x000000181a00720c */ /* 0x004fe20003f06070 */
[----:B------:R-:W-:-:S03]  /*14f0*/  VIADD R24, R8, 0xffffffff ;  /* 0xffffffff08187836 */ /* 0x000fc60000000000 */
[----:B------:R-:W-:Y:S02]  /*1500*/  ISETP.GE.AND.EX P0, PT, R27, R25, PT, P0 ;  /* 0x000000191b00720c */ /* 0x000fe40003f06300 */
[----:B------:R-:W-:Y:S02]  /*1510*/  SHF.R.S32.HI R36, RZ, 0x1f, R24 ;  /* 0x0000001fff247819 */ /* 0x000fe40000011418 */
[----:B------:R-:W-:-:S04]  /*1520*/  IADD3 R24, P3, PT, R24, R9, RZ ;  /* 0x0000000918187210 */ /* 0x000fc80007f7e0ff */
[----:B------:R-:W-:Y:S02]  /*1530*/  LEA.HI.X.SX32 R25, R9, R36, 0x1, P3 ;  /* 0x0000002409197211 */ /* 0x000fe400018f0eff */
[----:B------:R-:W-:-:S03]  /*1540*/  LEA R22, P3, R24, R22, 0x3 ;  /* 0x0000001618167211 */ /* 0x000fc600078618ff */
[----:B------:R0:W-:Y:S01]  /*1550*/  @!P0 STG.E.64 desc[UR8][R14.64], R26 ;  /* 0x0000001a0e008986 */ /* 0x0001e2000c101b08 */
[----:B------:R-:W-:Y:S01]  /*1560*/  LEA.HI.X R23, R24, R23, R25, 0x3, P3 ;  /* 0x0000001718177211 */ /* 0x000fe200018f1c19 */
[----:B------:R-:W-:-:S05]  /*1570*/  @!P0 VIADD R24, R8, 0x1 ;  /* 0x0000000108188836 */ /* 0x000fca0000000000 */
[----:B------:R-:W-:-:S05]  /*1580*/  @!P0 SHF.R.S32.HI R25, RZ, 0x1f, R24 ;  /* 0x0000001fff198819 */ /* 0x000fca0000011418 */
[----:B------:R0:W-:Y:S01]  /*1590*/  @!P0 STG.E.64 desc[UR8][R16.64], R24 ;  /* 0x0000001810008986 */ /* 0x0001e2000c101b08 */
[----:B------:R-:W-:Y:S05]  /*15a0*/  @P2 BRA `(.L_x_9) ;  /* 0x00000000003c2947 */ /* 0x000fea0003800000 */
[----:B0-----:R-:W-:-:S05]  /*15b0*/  VIADD R26, R31, 0x2 ;  /* 0x000000021f1a7836 */ /* 0x001fca0000000000 */
[----:B------:R-:W-:-:S05]  /*15c0*/  IABS R27, R26 ;  /* 0x0000001a001b7213 */ /* 0x000fca0000000000 */
[----:B------:R-:W-:-:S04]  /*15d0*/  IMAD.HI.U32 R24, R28, R27, RZ ;  /* 0x0000001b1c187227 */ /* 0x000fc800078e00ff */
[----:B------:R-:W-:Y:S02]  /*15e0*/  IMAD R27, R24, R5, R27 ;  /* 0x00000005181b7224 */ /* 0x000fe400078e021b */
[----:B------:R-:W-:-:S06]  /*15f0*/  IMAD.WIDE R24, R31, 0x4, R12 ;  /* 0x000000041f187825 */ /* 0x000fcc00078e020c */
[----:B------:R-:W2:Y:S01]  /*1600*/  LDG.E R24, desc[UR8][R24.64+0x10] ;  /* 0x0000100818187981 */ /* 0x000ea2000c1e1900 */
[----:B------:R-:W-:Y:S02]  /*1610*/  ISETP.GT.U32.AND P0, PT, R30, R27, PT ;  /* 0x0000001b1e00720c */ /* 0x000fe40003f04070 */
[----:B------:R-:W-:-:S11]  /*1620*/  ISETP.GE.AND P3, PT, R26, RZ, PT ;  /* 0x000000ff1a00720c */ /* 0x000fd60003f66270 */
[----:B------:R-:W-:-:S04]  /*1630*/  @!P0 IADD3 R27, PT, PT, R27, -R4, RZ ;  /* 0x800000041b1b8210 */ /* 0x000fc80007ffe0ff */
[----:B------:R-:W-:-:S13]  /*1640*/  ISETP.GT.U32.AND P0, PT, R30, R27, PT ;  /* 0x0000001b1e00720c */ /* 0x000fda0003f04070 */
[----:B------:R-:W-:-:S04]  /*1650*/  @!P0 IMAD.IADD R27, R27, 0x1, -R4 ;  /* 0x000000011b1b8824 */ /* 0x000fc800078e0a04 */
[----:B------:R-:W-:-:S05]  /*1660*/  @!P3 IMAD.MOV R27, RZ, RZ, -R27 ;  /* 0x000000ffff1bb224 */ /* 0x000fca00078e0a1b */
[----:B------:R-:W-:-:S05]  /*1670*/  SEL R27, R3, R27, !P1 ;  /* 0x0000001b031b7207 */ /* 0x000fca0004800000 */
[----:B------:R-:W-:-:S05]  /*1680*/  IMAD R27, R27, 0x4, R2 ;  /* 0x000000041b1b7824 */ /* 0x000fca00078e0202 */
[----:B--2---:R1:W-:Y:S02]  /*1690*/  STS [R27], R24 ;  /* 0x000000181b007388 */ /* 0x0043e40000000800 */
.L_x_9:
[----:B------:R-:W-:Y:S05]  /*16a0*/  BSYNC.RECONVERGENT B0 ;  /* 0x0000000000007941 */ /* 0x000fea0003800200 */
.L_x_8:
[----:B0-----:R-:W-:Y:S01]  /*16b0*/  IADD3 R26, PT, PT, R6, 0x3, RZ ;  /* 0x00000003061a7810 */ /* 0x001fe20007ffe0ff */
[----:B------:R-:W-:Y:S03]  /*16c0*/  BAR.SYNC.DEFER_BLOCKING 0x0 ;  /* 0x0000000000007b1d */ /* 0x000fe60000010000 */
[----:B------:R-:W-:Y:S02]  /*16d0*/  IABS R25, R26 ;  /* 0x0000001a00197213 */ /* 0x000fe40000000000 */
[----:B------:R-:W-:Y:S01]  /*16e0*/  ISETP.GE.AND P3, PT, R26, RZ, PT ;  /* 0x000000ff1a00720c */ /* 0x000fe20003f66270 */
[----:B-1----:R-:W-:-:S04]  /*16f0*/  IMAD.WIDE R26, R0, 0x8, R20 ;  /* 0x00000008001a7825 */ /* 0x002fc800078e0214 */
[----:B------:R-:W-:-:S04]  /*1700*/  IMAD.HI.U32 R24, R28, R25, RZ ;  /* 0x000000191c187227 */ /* 0x000fc800078e00ff */
[----:B------:R-:W-:-:S05]  /*1710*/  IMAD R25, R24, R5, R25 ;  /* 0x0000000518197224 */ /* 0x000fca00078e0219 */
[----:B------:R-:W-:Y:S01]  /*1720*/  ISETP.GT.U32.AND P0, PT, R30, R25, PT ;  /* 0x000000191e00720c */ /* 0x000fe20003f04070 */
[----:B------:R0:W2:Y:S04]  /*1730*/  LDG.E.64 R20, desc[UR8][R26.64] ;  /* 0x000000081a147981 */ /* 0x0000a8000c1e1b00 */
[----:B------:R-:W2:Y:S08]  /*1740*/  LDG.E.64 R22, desc[UR8][R22.64+0x20] ;  /* 0x0000200816167981 */ /* 0x000eb0000c1e1b00 */
[----:B------:R-:W-:-:S05]  /*1750*/  @!P0 IMAD.IADD R25, R25, 0x1, -R4 ;  /* 0x0000000119198824 */ /* 0x000fca00078e0a04 */
[----:B------:R-:W-:-:S13]  /*1760*/  ISETP.GT.U32.AND P0, PT, R30, R25, PT ;  /* 0x000000191e00720c */ /* 0x000fda0003f04070 */
[----:B------:R-:W-:-:S04]  /*1770*/  @!P0 IMAD.IADD R25, R25, 0x1, -R4 ;  /* 0x0000000119198824 */ /* 0x000fc800078e0a04 */
[----:B------:R-:W-:-:S05]  /*1780*/  @!P3 IMAD.MOV R25, RZ, RZ, -R25 ;  /* 0x000000ffff19b224 */ /* 0x000fca00078e0a19 */
[----:B------:R-:W-:-:S04]  /*1790*/  SEL R25, R3, R25, !P1 ;  /* 0x0000001903197207 */ /* 0x000fc80004800000 */
[----:B------:R-:W-:-:S06]  /*17a0*/  LEA R35, R25, R2, 0x2 ;  /* 0x0000000219237211 */ /* 0x000fcc00078e10ff */
[----:B------:R-:W1:Y:S01]  /*17b0*/  LDS R35, [R35] ;  /* 0x0000000023237984 */ /* 0x000e620000000800 */
[----:B------:R-:W-:Y:S06]  /*17c0*/  BAR.SYNC.DEFER_BLOCKING 0x0 ;  /* 0x0000000000007b1d */ /* 0x000fec0000010000 */
[----:B------:R-:W3:Y:S01]  /*17d0*/  LDG.E.64 R24, desc[UR8][R14.64] ;  /* 0x000000080e187981 */ /* 0x000ee2000c1e1b00 */
[----:B-1----:R-:W-:Y:S01]  /*17e0*/  SHF.R.S32.HI R37, RZ, 0x1f, R35 ;  /* 0x0000001fff257819 */ /* 0x002fe20000011423 */
[----:B0-----:R-:W-:-:S04]  /*17f0*/  IMAD R26, R19, R35, RZ ;  /* 0x00000023131a7224 */ /* 0x001fc800078e02ff */
[----:B------:R-:W-:Y:S01]  /*1800*/  IMAD R37, R18, R37, R26 ;  /* 0x0000002512257224 */ /* 0x000fe200078e021a */
[----:B------:R-:W-:Y:S01]  /*1810*/  BSSY.RECONVERGENT B0, `(.L_x_10) ;  /* 0x000001b000007945 */ /* 0x000fe20003800200 */
[----:B--2---:R-:W-:-:S05]  /*1820*/  IADD3 R20, P0, PT, R20, R22, RZ ;  /* 0x0000001614147210 */ /* 0x004fca0007f1e0ff */
[----:B------:R-:W-:Y:S02]  /*1830*/  IMAD.X R21, R21, 0x1, R23, P0 ;  /* 0x0000000115157824 */ /* 0x000fe400000e0617 */
[----:B------:R-:W-:-:S04]  /*1840*/  IMAD.WIDE.U32 R20, R18, R35, R20 ;  /* 0x0000002312147225 */ /* 0x000fc800078e0014 */
[----:B------:R-:W-:Y:S01]  /*1850*/  IMAD.IADD R21, R21, 0x1, R37 ;  /* 0x0000000115157824 */ /* 0x000fe200078e0225 */
[----:B---3--:R-:W-:-:S04]  /*1860*/  ISETP.GE.U32.AND P0, PT, R20, R24, PT ;  /* 0x000000181400720c */ /* 0x008fc80003f06070 */
[----:B------:R-:W-:-:S13]  /*1870*/  ISETP.GE.AND.EX P0, PT, R21, R25, PT, P0 ;  /* 0x000000191500720c */ /* 0x000fda0003f06300 */
[----:B------:R-:W-:Y:S01]  /*1880*/  @!P0 VIADD R22, R8, 0x2 ;  /* 0x0000000208168836 */ /* 0x000fe20000000000 */
[----:B------:R0:W-:Y:S04]  /*1890*/  @!P0 STG.E.64 desc[UR8][R14.64], R20 ;  /* 0x000000140e008986 */ /* 0x0001e8000c101b08 */
[----:B------:R-:W-:-:S05]  /*18a0*/  @!P0 SHF.R.S32.HI R23, RZ, 0x1f, R22 ;  /* 0x0000001fff178819 */ /* 0x000fca0000011416 */
[----:B------:R0:W-:Y:S01]  /*18b0*/  @!P0 STG.E.64 desc[UR8][R16.64], R22 ;  /* 0x0000001610008986 */ /* 0x0001e2000c101b08 */
[----:B------:R-:W-:Y:S05]  /*18c0*/  @P2 BRA `(.L_x_11) ;  /* 0x00000000003c2947 */ /* 0x000fea0003800000 */
[----:B0-----:R-:W-:-:S06]  /*18d0*/  IMAD.WIDE R20, R31, 0x4, R12 ;  /* 0x000000041f147825 */ /* 0x001fcc00078e020c */
[----:B------:R-:W2:Y:S01]  /*18e0*/  LDG.E R20, desc[UR8][R20.64+0x14] ;  /* 0x0000140814147981 */ /* 0x000ea2000c1e1900 */
[----:B------:R-:W-:-:S04]  /*18f0*/  IADD3 R22, PT, PT, R31, 0x3, RZ ;  /* 0x000000031f167810 */ /* 0x000fc80007ffe0ff */
[----:B------:R-:W-:Y:S02]  /*1900*/  IABS R23, R22 ;  /* 0x0000001600177213 */ /* 0x000fe40000000000 */
[----:B------:R-:W-:-:S03]  /*1910*/  ISETP.GE.AND P2, PT, R22, RZ, PT ;  /* 0x000000ff1600720c */ /* 0x000fc60003f46270 */
[----:B------:R-:W-:-:S04]  /*1920*/  IMAD.HI.U32 R24, R28, R23, RZ ;  /* 0x000000171c187227 */ /* 0x000fc800078e00ff */
[----:B------:R-:W-:-:S05]  /*1930*/  IMAD R5, R24, R5, R23 ;  /* 0x0000000518057224 */ /* 0x000fca00078e0217 */
[----:B------:R-:W-:-:S13]  /*1940*/  ISETP.GT.U32.AND P0, PT, R30, R5, PT ;  /* 0x000000051e00720c */ /* 0x000fda0003f04070 */
[----:B------:R-:W-:-:S05]  /*1950*/  @!P0 IMAD.IADD R5, R5, 0x1, -R4 ;  /* 0x0000000105058824 */ /* 0x000fca00078e0a04 */
[----:B------:R-:W-:-:S13]  /*1960*/  ISETP.GT.U32.AND P0, PT, R30, R5, PT ;  /* 0x000000051e00720c */ /* 0x000fda0003f04070 */
[----:B------:R-:W-:-:S04]  /*1970*/  @!P0 IMAD.IADD R5, R5, 0x1, -R4 ;  /* 0x0000000105058824 */ /* 0x000fc800078e0a04 */
[----:B------:R-:W-:-:S05]  /*1980*/  @!P2 IMAD.MOV R5, RZ, RZ, -R5 ;  /* 0x000000ffff05a224 */ /* 0x000fca00078e0a05 */
[----:B------:R-:W-:-:S04]  /*1990*/  SEL R3, R3, R5, !P1 ;  /* 0x0000000503037207 */ /* 0x000fc80004800000 */
[----:B------:R-:W-:-:S05]  /*19a0*/  LEA R3, R3, R2, 0x2 ;  /* 0x0000000203037211 */ /* 0x000fca00078e10ff */
[----:B--2---:R1:W-:Y:S02]  /*19b0*/  STS [R3], R20 ;  /* 0x0000001403007388 */ /* 0x0043e40000000800 */
.L_x_11:
[----:B------:R-:W-:Y:S05]  /*19c0*/  BSYNC.RECONVERGENT B0 ;  /* 0x0000000000007941 */ /* 0x000fea0003800200 */
.L_x_10:
[C---:B------:R-:W-:Y:S01]  /*19d0*/  VIADD R2, R8.reuse, 0x3 ;  /* 0x0000000308027836 */ /* 0x040fe20000000000 */
[----:B------:R-:W-:Y:S01]  /*19e0*/  BAR.SYNC.DEFER_BLOCKING 0x0 ;  /* 0x0000000000007b1d */ /* 0x000fe20000010000 */
[----:B------:R-:W-:Y:S01]  /*19f0*/  IMAD.MOV R4, RZ, RZ, -R0 ;  /* 0x000000ffff047224 */ /* 0x000fe200078e0a00 */
[----:B------:R-:W-:Y:S01]  /*1a00*/  IADD3 R8, PT, PT, R8, 0x4, RZ ;  /* 0x0000000408087810 */ /* 0x000fe20007ffe0ff */
[----:B------:R-:W-:Y:S01]  /*1a10*/  IMAD R29, R0, 0x4, R29 ;  /* 0x00000004001d7824 */ /* 0x000fe200078e021d */
[----:B------:R-:W-:Y:S01]  /*1a20*/  ISETP.GE.AND P0, PT, R2, R33, PT ;  /* 0x000000210200720c */ /* 0x000fe20003f06270 */
[C---:B------:R-:W-:Y:S01]  /*1a30*/  IMAD R10, R4.reuse, 0x4, R10 ;  /* 0x00000004040a7824 */ /* 0x040fe200078e020a */
[C---:B------:R-:W-:Y:S01]  /*1a40*/  LEA R11, R4.reuse, R11, 0x2 ;  /* 0x0000000b040b7211 */ /* 0x040fe200078e10ff */
[C---:B------:R-:W-:Y:S02]  /*1a50*/  IMAD R9, R4.reuse, 0x4, R9 ;  /* 0x0000000404097824 */ /* 0x040fe400078e0209 */
[----:B------:R-:W-:-:S02]  /*1a60*/  IMAD R7, R4, 0x4, R7 ;  /* 0x0000000404077824 */ /* 0x000fc400078e0207 */
[----:B------:R-:W-:Y:S02]  /*1a70*/  VIADD R31, R31, 0x4 ;  /* 0x000000041f1f7836 */ /* 0x000fe40000000000 */
[----:B------:R-:W-:-:S04]  /*1a80*/  VIADD R6, R6, 0x4 ;  /* 0x0000000406067836 */ /* 0x000fc80000000000 */
[----:B------:R-:W-:Y:S05]  /*1a90*/  @!P0 BRA `(.L_x_12) ;  /* 0xffffffec00ec8947 */ /* 0x000fea000383ffff */
[----:B------:R-:W-:Y:S05]  /*1aa0*/  EXIT ;  /* 0x000000000000794d */ /* 0x000fea0003800000 */
.L_x_13:
[----:B------:R-:W-:-:S00]  /*1ab0*/  BRA `(.L_x_13) ;  /* 0xfffffffc00fc7947 */ /* 0x000fc0000383ffff */
[----:B------:R-:W-:-:S00]  /*1ac0*/  NOP ;  /* 0x0000000000007918 */ /* 0x000fc00000000000 */
        /* <DEDUP_REMOVED lines=11> */
.L_x_14:


//--------------------- .nv.shared._Z17oneThreadPerEntryPxS_Piii --------------------------
	.section	.nv.shared._Z17oneThreadPerEntryPxS_Piii,"aw",@nobits
	.sectionflags	@""
	.align	16
	.zero		1024


//--------------------- .nv.shared.reserved.0     --------------------------
	.section	.nv.shared.reserved.0,"aw",@nobits
	.weak		__nv_reservedSMEM_offset_0_alias
	.size		__nv_reservedSMEM_offset_0_alias, 0, 64
	.other		__nv_reservedSMEM_offset_0_alias,@"STO_CUDA_RESERVED_SHARED STV_DEFAULT"
__nv_reservedSMEM_offset_0_alias:
	.zero		0
	.zero		64


//--------------------- .nv.constant0._Z17oneThreadPerEntryPxS_Piii --------------------------
	.section	.nv.constant0._Z17oneThreadPerEntryPxS_Piii,"a",@progbits
	.sectionflags	@""
	.align	4
.nv.constant0._Z17oneThreadPerEntryPxS_Piii:
	.zero		928


//--------------------- SYMBOLS --------------------------

	.type		.nv.reservedSmem.offset0,@object
	.size		.nv.reservedSmem.offset0,0x4
	.type		.nv.reservedSmem.cap,@object
	.size		.nv.reservedSmem.cap,0x4
